//
// Generated by NVIDIA NVVM Compiler
//
// Compiler Build ID: CL-36424714
// Cuda compilation tools, release 13.0, V13.0.88
// Based on NVVM 20.0.0
//

.version 9.0
.target sm_100
.address_size 64

	// .globl	_Z6matmulPfS_S_
// _ZZ9matmul_v2PfS_S_E3mds has been demoted
// _ZZ9matmul_v2PfS_S_E3nds has been demoted

.visible .entry _Z6matmulPfS_S_(
	.param .u64 .ptr .align 1 _Z6matmulPfS_S__param_0,
	.param .u64 .ptr .align 1 _Z6matmulPfS_S__param_1,
	.param .u64 .ptr .align 1 _Z6matmulPfS_S__param_2
)
{
	.reg .pred 	%p<2>;
	.reg .b32 	%r<17>;
	.reg .b32 	%f<28>;
	.reg .b64 	%rd<20>;

	ld.param.u64 	%rd6, [_Z6matmulPfS_S__param_0];
	ld.param.u64 	%rd7, [_Z6matmulPfS_S__param_1];
	ld.param.u64 	%rd5, [_Z6matmulPfS_S__param_2];
	cvta.to.global.u64 	%rd8, %rd7;
	cvta.to.global.u64 	%rd9, %rd6;
	mov.u32 	%r8, %ctaid.x;
	mov.u32 	%r9, %ntid.x;
	mov.u32 	%r10, %tid.x;
	mad.lo.s32 	%r1, %r8, %r9, %r10;
	mov.u32 	%r11, %ctaid.y;
	mov.u32 	%r12, %ntid.y;
	mov.u32 	%r13, %tid.y;
	mad.lo.s32 	%r2, %r11, %r12, %r13;
	mul.wide.u32 	%rd10, %r12, %r11;
	cvt.u64.u32 	%rd11, %r13;
	add.s64 	%rd12, %rd10, %rd11;
	mad.lo.s64 	%rd13, %rd12, 4000, %rd9;
	add.s64 	%rd19, %rd13, 16;
	add.s64 	%rd2, %rd8, 16000;
	mov.f32 	%f27, 0f00000000;
	mov.b32 	%r16, 0;
	mov.u32 	%r15, %r1;
$L__BB0_1:
	mul.wide.s32 	%rd14, %r15, 4;
	add.s64 	%rd15, %rd2, %rd14;
	ld.global.f32 	%f4, [%rd19+-16];
	ld.global.f32 	%f5, [%rd15+-16000];
	fma.rn.f32 	%f6, %f4, %f5, %f27;
	ld.global.f32 	%f7, [%rd19+-12];
	ld.global.f32 	%f8, [%rd15+-12000];
	fma.rn.f32 	%f9, %f7, %f8, %f6;
	ld.global.f32 	%f10, [%rd19+-8];
	ld.global.f32 	%f11, [%rd15+-8000];
	fma.rn.f32 	%f12, %f10, %f11, %f9;
	ld.global.f32 	%f13, [%rd19+-4];
	ld.global.f32 	%f14, [%rd15+-4000];
	fma.rn.f32 	%f15, %f13, %f14, %f12;
	ld.global.f32 	%f16, [%rd19];
	ld.global.f32 	%f17, [%rd15];
	fma.rn.f32 	%f18, %f16, %f17, %f15;
	ld.global.f32 	%f19, [%rd19+4];
	ld.global.f32 	%f20, [%rd15+4000];
	fma.rn.f32 	%f21, %f19, %f20, %f18;
	ld.global.f32 	%f22, [%rd19+8];
	ld.global.f32 	%f23, [%rd15+8000];
	fma.rn.f32 	%f24, %f22, %f23, %f21;
	ld.global.f32 	%f25, [%rd19+12];
	ld.global.f32 	%f26, [%rd15+12000];
	fma.rn.f32 	%f27, %f25, %f26, %f24;
	add.s32 	%r16, %r16, 8;
	add.s64 	%rd19, %rd19, 32;
	add.s32 	%r15, %r15, 8000;
	setp.ne.s32 	%p1, %r16, 1000;
	@%p1 bra 	$L__BB0_1;
	cvta.to.global.u64 	%rd16, %rd5;
	mad.lo.s32 	%r14, %r2, 1000, %r1;
	mul.wide.s32 	%rd17, %r14, 4;
	add.s64 	%rd18, %rd16, %rd17;
	st.global.f32 	[%rd18], %f27;
	ret;

}
	// .globl	_Z9matmul_v1PfS_S_i
.visible .entry _Z9matmul_v1PfS_S_i(
	.param .u64 .ptr .align 1 _Z9matmul_v1PfS_S_i_param_0,
	.param .u64 .ptr .align 1 _Z9matmul_v1PfS_S_i_param_1,
	.param .u64 .ptr .align 1 _Z9matmul_v1PfS_S_i_param_2,
	.param .u32 _Z9matmul_v1PfS_S_i_param_3
)
{
	.reg .pred 	%p<10>;
	.reg .b32 	%r<39>;
	.reg .b32 	%f<68>;
	.reg .b64 	%rd<67>;

	ld.param.u64 	%rd14, [_Z9matmul_v1PfS_S_i_param_0];
	ld.param.u64 	%rd15, [_Z9matmul_v1PfS_S_i_param_1];
	ld.param.u32 	%r17, [_Z9matmul_v1PfS_S_i_param_3];
	cvta.to.global.u64 	%rd1, %rd15;
	cvta.to.global.u64 	%rd2, %rd14;
	mov.u32 	%r18, %ctaid.x;
	mov.u32 	%r19, %ntid.x;
	mov.u32 	%r20, %tid.x;
	mad.lo.s32 	%r1, %r18, %r19, %r20;
	mov.u32 	%r21, %ctaid.y;
	mov.u32 	%r22, %ntid.y;
	mov.u32 	%r23, %tid.y;
	mad.lo.s32 	%r2, %r21, %r22, %r23;
	setp.lt.s32 	%p1, %r17, 1;
	mov.f32 	%f67, 0f00000000;
	@%p1 bra 	$L__BB1_12;
	mul.lo.s32 	%r3, %r17, %r2;
	and.b32  	%r4, %r17, 7;
	setp.lt.u32 	%p2, %r17, 8;
	mov.f32 	%f67, 0f00000000;
	mov.b32 	%r37, 0;
	@%p2 bra 	$L__BB1_4;
	and.b32  	%r37, %r17, 2147483640;
	neg.s32 	%r35, %r37;
	mul.wide.u32 	%rd16, %r17, 4;
	add.s64 	%rd3, %rd1, %rd16;
	mul.wide.u32 	%rd17, %r17, 8;
	add.s64 	%rd4, %rd1, %rd17;
	mul.wide.u32 	%rd18, %r17, 12;
	add.s64 	%rd5, %rd1, %rd18;
	mul.wide.u32 	%rd19, %r17, 16;
	add.s64 	%rd6, %rd1, %rd19;
	mul.wide.u32 	%rd20, %r17, 20;
	add.s64 	%rd7, %rd1, %rd20;
	mul.wide.u32 	%rd21, %r17, 24;
	add.s64 	%rd8, %rd1, %rd21;
	mul.wide.u32 	%rd22, %r17, 28;
	add.s64 	%rd9, %rd1, %rd22;
	mul.wide.u32 	%rd23, %r3, 4;
	add.s64 	%rd24, %rd23, %rd2;
	add.s64 	%rd66, %rd24, 16;
	mov.f32 	%f67, 0f00000000;
	mov.u32 	%r34, %r1;
$L__BB1_3:
	.pragma "nounroll";
	mul.wide.s32 	%rd25, %r34, 4;
	add.s64 	%rd26, %rd3, %rd25;
	add.s64 	%rd27, %rd4, %rd25;
	add.s64 	%rd28, %rd5, %rd25;
	add.s64 	%rd29, %rd6, %rd25;
	add.s64 	%rd30, %rd7, %rd25;
	add.s64 	%rd31, %rd8, %rd25;
	add.s64 	%rd32, %rd9, %rd25;
	add.s64 	%rd33, %rd1, %rd25;
	ld.global.f32 	%f17, [%rd66+-16];
	ld.global.f32 	%f18, [%rd33];
	fma.rn.f32 	%f19, %f17, %f18, %f67;
	ld.global.f32 	%f20, [%rd66+-12];
	ld.global.f32 	%f21, [%rd26];
	fma.rn.f32 	%f22, %f20, %f21, %f19;
	ld.global.f32 	%f23, [%rd66+-8];
	ld.global.f32 	%f24, [%rd27];
	fma.rn.f32 	%f25, %f23, %f24, %f22;
	ld.global.f32 	%f26, [%rd66+-4];
	ld.global.f32 	%f27, [%rd28];
	fma.rn.f32 	%f28, %f26, %f27, %f25;
	ld.global.f32 	%f29, [%rd66];
	ld.global.f32 	%f30, [%rd29];
	fma.rn.f32 	%f31, %f29, %f30, %f28;
	ld.global.f32 	%f32, [%rd66+4];
	ld.global.f32 	%f33, [%rd30];
	fma.rn.f32 	%f34, %f32, %f33, %f31;
	ld.global.f32 	%f35, [%rd66+8];
	ld.global.f32 	%f36, [%rd31];
	fma.rn.f32 	%f37, %f35, %f36, %f34;
	ld.global.f32 	%f38, [%rd66+12];
	ld.global.f32 	%f39, [%rd32];
	fma.rn.f32 	%f67, %f38, %f39, %f37;
	add.s32 	%r35, %r35, 8;
	shl.b32 	%r25, %r17, 3;
	add.s32 	%r34, %r34, %r25;
	add.s64 	%rd66, %rd66, 32;
	setp.ne.s32 	%p3, %r35, 0;
	@%p3 bra 	$L__BB1_3;
$L__BB1_4:
	setp.eq.s32 	%p4, %r4, 0;
	@%p4 bra 	$L__BB1_12;
	and.b32  	%r12, %r17, 3;
	setp.lt.u32 	%p5, %r4, 4;
	@%p5 bra 	$L__BB1_7;
	add.s32 	%r26, %r37, %r3;
	mul.wide.u32 	%rd34, %r26, 4;
	add.s64 	%rd35, %rd2, %rd34;
	ld.global.f32 	%f41, [%rd35];
	mad.lo.s32 	%r27, %r37, %r17, %r1;
	mul.wide.s32 	%rd36, %r27, 4;
	add.s64 	%rd37, %rd1, %rd36;
	ld.global.f32 	%f42, [%rd37];
	fma.rn.f32 	%f43, %f41, %f42, %f67;
	cvt.u64.u32 	%rd38, %r3;
	cvt.u64.u32 	%rd39, %r37;
	add.s64 	%rd40, %rd39, %rd38;
	shl.b64 	%rd41, %rd40, 2;
	add.s64 	%rd42, %rd2, %rd41;
	ld.global.f32 	%f44, [%rd42+4];
	mul.wide.u32 	%rd43, %r17, 4;
	add.s64 	%rd44, %rd37, %rd43;
	ld.global.f32 	%f45, [%rd44];
	fma.rn.f32 	%f46, %f44, %f45, %f43;
	ld.global.f32 	%f47, [%rd42+8];
	add.s64 	%rd45, %rd44, %rd43;
	ld.global.f32 	%f48, [%rd45];
	fma.rn.f32 	%f49, %f47, %f48, %f46;
	ld.global.f32 	%f50, [%rd42+12];
	add.s64 	%rd46, %rd45, %rd43;
	ld.global.f32 	%f51, [%rd46];
	fma.rn.f32 	%f67, %f50, %f51, %f49;
	add.s32 	%r37, %r37, 4;
$L__BB1_7:
	setp.eq.s32 	%p6, %r12, 0;
	@%p6 bra 	$L__BB1_12;
	setp.eq.s32 	%p7, %r12, 1;
	@%p7 bra 	$L__BB1_10;
	add.s32 	%r28, %r37, %r3;
	mul.wide.u32 	%rd47, %r28, 4;
	add.s64 	%rd48, %rd2, %rd47;
	ld.global.f32 	%f53, [%rd48];
	mad.lo.s32 	%r29, %r37, %r17, %r1;
	mul.wide.s32 	%rd49, %r29, 4;
	add.s64 	%rd50, %rd1, %rd49;
	ld.global.f32 	%f54, [%rd50];
	fma.rn.f32 	%f55, %f53, %f54, %f67;
	cvt.u64.u32 	%rd51, %r3;
	cvt.u64.u32 	%rd52, %r37;
	add.s64 	%rd53, %rd52, %rd51;
	shl.b64 	%rd54, %rd53, 2;
	add.s64 	%rd55, %rd2, %rd54;
	ld.global.f32 	%f56, [%rd55+4];
	mul.wide.u32 	%rd56, %r17, 4;
	add.s64 	%rd57, %rd50, %rd56;
	ld.global.f32 	%f57, [%rd57];
	fma.rn.f32 	%f67, %f56, %f57, %f55;
	add.s32 	%r37, %r37, 2;
$L__BB1_10:
	and.b32  	%r30, %r17, 1;
	setp.eq.b32 	%p8, %r30, 1;
	not.pred 	%p9, %p8;
	@%p9 bra 	$L__BB1_12;
	add.s32 	%r31, %r37, %r3;
	mul.wide.u32 	%rd58, %r31, 4;
	add.s64 	%rd59, %rd2, %rd58;
	ld.global.f32 	%f58, [%rd59];
	mad.lo.s32 	%r32, %r37, %r17, %r1;
	mul.wide.s32 	%rd60, %r32, 4;
	add.s64 	%rd61, %rd1, %rd60;
	ld.global.f32 	%f59, [%rd61];
	fma.rn.f32 	%f67, %f58, %f59, %f67;
$L__BB1_12:
	ld.param.u64 	%rd65, [_Z9matmul_v1PfS_S_i_param_2];
	cvta.to.global.u64 	%rd62, %rd65;
	mad.lo.s32 	%r33, %r17, %r2, %r1;
	mul.wide.s32 	%rd63, %r33, 4;
	add.s64 	%rd64, %rd62, %rd63;
	st.global.f32 	[%rd64], %f67;
	ret;

}
	// .globl	_Z9matmul_v2PfS_S_
.visible .entry _Z9matmul_v2PfS_S_(
	.param .u64 .ptr .align 1 _Z9matmul_v2PfS_S__param_0,
	.param .u64 .ptr .align 1 _Z9matmul_v2PfS_S__param_1,
	.param .u64 .ptr .align 1 _Z9matmul_v2PfS_S__param_2
)
{
	.reg .pred 	%p<2>;
	.reg .b32 	%r<33>;
	.reg .b32 	%f<68>;
	.reg .b64 	%rd<20>;
	// demoted variable
	.shared .align 4 .b8 _ZZ9matmul_v2PfS_S_E3mds[400];
	// demoted variable
	.shared .align 4 .b8 _ZZ9matmul_v2PfS_S_E3nds[400];
	ld.param.u64 	%rd6, [_Z9matmul_v2PfS_S__param_0];
	cvta.to.global.u64 	%rd7, %rd6;
	mov.u32 	%r12, %ctaid.x;
	mov.u32 	%r13, %ctaid.y;
	mov.u32 	%r14, %tid.x;
	mov.u32 	%r15, %tid.y;
	mul.lo.s32 	%r16, %r12, 10;
	add.s32 	%r1, %r16, %r14;
	mad.lo.s32 	%r17, %r13, 10, %r15;
	mul.lo.s32 	%r2, %r17, 1000;
	add.s32 	%r18, %r2, %r14;
	mul.lo.s32 	%r19, %r15, 40;
	mov.u32 	%r20, _ZZ9matmul_v2PfS_S_E3mds;
	add.s32 	%r3, %r20, %r19;
	shl.b32 	%r21, %r14, 2;
	add.s32 	%r4, %r3, %r21;
	mov.u32 	%r22, _ZZ9matmul_v2PfS_S_E3nds;
	add.s32 	%r23, %r22, %r19;
	add.s32 	%r5, %r23, %r21;
	mul.wide.u32 	%rd8, %r18, 4;
	add.s64 	%rd19, %rd7, %rd8;
	mad.lo.s32 	%r24, %r15, 1000, %r14;
	add.s32 	%r31, %r24, %r16;
	mov.f32 	%f67, 0f00000000;
	mov.b32 	%r32, 10000;
$L__BB2_1:
	ld.param.u64 	%rd17, [_Z9matmul_v2PfS_S__param_1];
	ld.global.f32 	%f4, [%rd19];
	st.shared.f32 	[%r4], %f4;
	add.s32 	%r25, %r31, 10000;
	cvta.to.global.u64 	%rd9, %rd17;
	mul.wide.u32 	%rd10, %r31, 4;
	add.s64 	%rd11, %rd9, %rd10;
	ld.global.f32 	%f5, [%rd11];
	st.shared.f32 	[%r5], %f5;
	bar.sync 	0;
	ld.shared.f32 	%f6, [%r3];
	add.s32 	%r29, %r22, %r21;
	ld.shared.f32 	%f7, [%r29];
	fma.rn.f32 	%f8, %f6, %f7, %f67;
	ld.shared.f32 	%f9, [%r3+4];
	ld.shared.f32 	%f10, [%r29+40];
	fma.rn.f32 	%f11, %f9, %f10, %f8;
	ld.shared.f32 	%f12, [%r3+8];
	ld.shared.f32 	%f13, [%r29+80];
	fma.rn.f32 	%f14, %f12, %f13, %f11;
	ld.shared.f32 	%f15, [%r3+12];
	ld.shared.f32 	%f16, [%r29+120];
	fma.rn.f32 	%f17, %f15, %f16, %f14;
	ld.shared.f32 	%f18, [%r3+16];
	ld.shared.f32 	%f19, [%r29+160];
	fma.rn.f32 	%f20, %f18, %f19, %f17;
	ld.shared.f32 	%f21, [%r3+20];
	ld.shared.f32 	%f22, [%r29+200];
	fma.rn.f32 	%f23, %f21, %f22, %f20;
	ld.shared.f32 	%f24, [%r3+24];
	ld.shared.f32 	%f25, [%r29+240];
	fma.rn.f32 	%f26, %f24, %f25, %f23;
	ld.shared.f32 	%f27, [%r3+28];
	ld.shared.f32 	%f28, [%r29+280];
	fma.rn.f32 	%f29, %f27, %f28, %f26;
	ld.shared.f32 	%f30, [%r3+32];
	ld.shared.f32 	%f31, [%r29+320];
	fma.rn.f32 	%f32, %f30, %f31, %f29;
	ld.shared.f32 	%f33, [%r3+36];
	ld.shared.f32 	%f34, [%r29+360];
	fma.rn.f32 	%f35, %f33, %f34, %f32;
	bar.sync 	0;
	ld.global.f32 	%f36, [%rd19+40];
	st.shared.f32 	[%r4], %f36;
	mul.wide.u32 	%rd12, %r25, 4;
	add.s64 	%rd13, %rd9, %rd12;
	ld.global.f32 	%f37, [%rd13];
	st.shared.f32 	[%r5], %f37;
	bar.sync 	0;
	ld.shared.f32 	%f38, [%r3];
	ld.shared.f32 	%f39, [%r29];
	fma.rn.f32 	%f40, %f38, %f39, %f35;
	ld.shared.f32 	%f41, [%r3+4];
	ld.shared.f32 	%f42, [%r29+40];
	fma.rn.f32 	%f43, %f41, %f42, %f40;
	ld.shared.f32 	%f44, [%r3+8];
	ld.shared.f32 	%f45, [%r29+80];
	fma.rn.f32 	%f46, %f44, %f45, %f43;
	ld.shared.f32 	%f47, [%r3+12];
	ld.shared.f32 	%f48, [%r29+120];
	fma.rn.f32 	%f49, %f47, %f48, %f46;
	ld.shared.f32 	%f50, [%r3+16];
	ld.shared.f32 	%f51, [%r29+160];
	fma.rn.f32 	%f52, %f50, %f51, %f49;
	ld.shared.f32 	%f53, [%r3+20];
	ld.shared.f32 	%f54, [%r29+200];
	fma.rn.f32 	%f55, %f53, %f54, %f52;
	ld.shared.f32 	%f56, [%r3+24];
	ld.shared.f32 	%f57, [%r29+240];
	fma.rn.f32 	%f58, %f56, %f57, %f55;
	ld.shared.f32 	%f59, [%r3+28];
	ld.shared.f32 	%f60, [%r29+280];
	fma.rn.f32 	%f61, %f59, %f60, %f58;
	ld.shared.f32 	%f62, [%r3+32];
	ld.shared.f32 	%f63, [%r29+320];
	fma.rn.f32 	%f64, %f62, %f63, %f61;
	ld.shared.f32 	%f65, [%r3+36];
	ld.shared.f32 	%f66, [%r29+360];
	fma.rn.f32 	%f67, %f65, %f66, %f64;
	bar.sync 	0;
	add.s32 	%r32, %r32, 20000;
	add.s64 	%rd19, %rd19, 80;
	add.s32 	%r31, %r31, 20000;
	setp.ne.s32 	%p1, %r32, 1010000;
	@%p1 bra 	$L__BB2_1;
	ld.param.u64 	%rd18, [_Z9matmul_v2PfS_S__param_2];
	cvta.to.global.u64 	%rd14, %rd18;
	add.s32 	%r30, %r2, %r1;
	mul.wide.u32 	%rd15, %r30, 4;
	add.s64 	%rd16, %rd14, %rd15;
	st.global.f32 	[%rd16], %f67;
	ret;

}


// ===== COMPILED SASS (sm_100) =====

	.target	sm_100

	.elftype	@"ET_EXEC"


//--------------------- .note.nv.tkinfo           --------------------------
	.section	.note.nv.tkinfo,"",@"SHT_NOTE"
	.sectionflags	@"SHF_NOTE_NV_TKINFO"
	.tkinfo
        /*0018*/ 	.word	0x00000002
        /*0030*/ 	.string	""
        /*0030*/ 	.string	"ptxas"
        /*0030*/ 	.string	"Cuda compilation tools, release 13.0, V13.0.88"
        /*0030*/ 	.string	"Build cuda_13.0.r13.0/compiler.36424714_0"
        /*0030*/ 	.string	"-arch sm_100 -m 64 "



//--------------------- .note.nv.cuinfo           --------------------------
	.section	.note.nv.cuinfo,"",@"SHT_NOTE"
	.sectionflags	@"SHF_NOTE_NV_CUINFO"
        /*0018*/ 	.short	0x0002
        /*001a*/ 	.short	0x0064
        /*001c*/ 	.short	0x0082
	.zero		2


//--------------------- .nv.info                  --------------------------
	.section	.nv.info,"",@"SHT_CUDA_INFO"
	.align	4


	//----- nvinfo : EIATTR_REGCOUNT
	.align		4
        /*0000*/ 	.byte	0x04, 0x2f
        /*0002*/ 	.short	(.L_1 - .L_0)
	.align		4
.L_0:
        /*0004*/ 	.word	index@(_Z6matmulPfS_S_)
        /*0008*/ 	.word	0x00000020


	//----- nvinfo : EIATTR_FRAME_SIZE
	.align		4
.L_1:
        /*000c*/ 	.byte	0x04, 0x11
        /*000e*/ 	.short	(.L_3 - .L_2)
	.align		4
.L_2:
        /*0010*/ 	.word	index@(_Z6matmulPfS_S_)
        /*0014*/ 	.word	0x00000000


	//----- nvinfo : EIATTR_REGCOUNT
	.align		4
.L_3:
        /*0018*/ 	.byte	0x04, 0x2f
        /*001a*/ 	.short	(.L_5 - .L_4)
	.align		4
.L_4:
        /*001c*/ 	.word	index@(_Z9matmul_v1PfS_S_i)
        /*0020*/ 	.word	0x0000001e


	//----- nvinfo : EIATTR_FRAME_SIZE
	.align		4
.L_5:
        /*0024*/ 	.byte	0x04, 0x11
        /*0026*/ 	.short	(.L_7 - .L_6)
	.align		4
.L_6:
        /*0028*/ 	.word	index@(_Z9matmul_v1PfS_S_i)
        /*002c*/ 	.word	0x00000000


	//----- nvinfo : EIATTR_REGCOUNT
	.align		4
.L_7:
        /*0030*/ 	.byte	0x04, 0x2f
        /*0032*/ 	.short	(.L_9 - .L_8)
	.align		4
.L_8:
        /*0034*/ 	.word	index@(_Z9matmul_v2PfS_S_)
        /*0038*/ 	.word	0x00000020


	//----- nvinfo : EIATTR_FRAME_SIZE
	.align		4
.L_9:
        /*003c*/ 	.byte	0x04, 0x11
        /*003e*/ 	.short	(.L_11 - .L_10)
	.align		4
.L_10:
        /*0040*/ 	.word	index@(_Z9matmul_v2PfS_S_)
        /*0044*/ 	.word	0x00000000


	//----- nvinfo : EIATTR_MIN_STACK_SIZE
	.align		4
.L_11:
        /*0048*/ 	.byte	0x04, 0x12
        /*004a*/ 	.short	(.L_13 - .L_12)
	.align		4
.L_12:
        /*004c*/ 	.word	index@(_Z9matmul_v2PfS_S_)
        /*0050*/ 	.word	0x00000000


	//----- nvinfo : EIATTR_MIN_STACK_SIZE
	.align		4
.L_13:
        /*0054*/ 	.byte	0x04, 0x12
        /*0056*/ 	.short	(.L_15 - .L_14)
	.align		4
.L_14:
        /*0058*/ 	.word	index@(_Z9matmul_v1PfS_S_i)
        /*005c*/ 	.word	0x00000000


	//----- nvinfo : EIATTR_MIN_STACK_SIZE
	.align		4
.L_15:
        /*0060*/ 	.byte	0x04, 0x12
        /*0062*/ 	.short	(.L_17 - .L_16)
	.align		4
.L_16:
        /*0064*/ 	.word	index@(_Z6matmulPfS_S_)
        /*0068*/ 	.word	0x00000000
.L_17:


//--------------------- .nv.compat                --------------------------
	.section	.nv.compat,"",@"SHT_CUDA_COMPAT_INFO"
	.align	4
        /*0000*/ 	.byte	0x02, 0x09, 0x00, 0x00, 0x02, 0x02, 0x01, 0x00, 0x02, 0x05, 0x05, 0x00, 0x03, 0x07, 0x01, 0x01
        /*0010*/ 	.byte	0x02, 0x03, 0x00, 0x00, 0x02, 0x06, 0x01, 0x00, 0x04, 0x0b, 0x08, 0x00, 0x09, 0x00, 0x00, 0x00
        /*0020*/ 	.byte	0x00, 0x00, 0x00, 0x00


//--------------------- .nv.info._Z9matmul_v2PfS_S_ --------------------------
	.section	.nv.info._Z9matmul_v2PfS_S_,"",@"SHT_CUDA_INFO"
	.sectionflags	@""
	.align	4


	//----- nvinfo : EIATTR_CUDA_API_VERSION
	.align		4
        /*0000*/ 	.byte	0x04, 0x37
        /*0002*/ 	.short	(.L_19 - .L_18)
.L_18:
        /*0004*/ 	.word	0x00000082


	//----- nvinfo : EIATTR_KPARAM_INFO
	.align		4
.L_19:
        /*0008*/ 	.byte	0x04, 0x17
        /*000a*/ 	.short	(.L_21 - .L_20)
.L_20:
        /*000c*/ 	.word	0x00000000
        /*0010*/ 	.short	0x0002
        /*0012*/ 	.short	0x0010
        /*0014*/ 	.byte	0x00, 0xf5, 0x21, 0x00


	//----- nvinfo : EIATTR_KPARAM_INFO
	.align		4
.L_21:
        /*0018*/ 	.byte	0x04, 0x17
        /*001a*/ 	.short	(.L_23 - .L_22)
.L_22:
        /*001c*/ 	.word	0x00000000
        /*0020*/ 	.short	0x0001
        /*0022*/ 	.short	0x0008
        /*0024*/ 	.byte	0x00, 0xf5, 0x21, 0x00


	//----- nvinfo : EIATTR_KPARAM_INFO
	.align		4
.L_23:
        /*0028*/ 	.byte	0x04, 0x17
        /*002a*/ 	.short	(.L_25 - .L_24)
.L_24:
        /*002c*/ 	.word	0x00000000
        /*0030*/ 	.short	0x0000
        /*0032*/ 	.short	0x0000
        /*0034*/ 	.byte	0x00, 0xf5, 0x21, 0x00


	//----- nvinfo : EIATTR_SPARSE_MMA_MASK
	.align		4
.L_25:
        /*0038*/ 	.byte	0x03, 0x50
        /*003a*/ 	.short	0x0000


	//----- nvinfo : EIATTR_MAXREG_COUNT
	.align		4
        /*003c*/ 	.byte	0x03, 0x1b
        /*003e*/ 	.short	0x00ff


	//----- nvinfo : EIATTR_NUM_BARRIERS
	.align		4
        /*0040*/ 	.byte	0x02, 0x4c
        /*0042*/ 	.byte	0x01
	.zero		1


	//----- nvinfo : EIATTR_MERCURY_ISA_VERSION
	.align		4
        /*0044*/ 	.byte	0x03, 0x5f
        /*0046*/ 	.short	0x0101


	//----- nvinfo : EIATTR_VRC_CTA_INIT_COUNT
	.align		4
        /*0048*/ 	.byte	0x02, 0x4a
	.zero		1
	.zero		1


	//----- nvinfo : EIATTR_EXIT_INSTR_OFFSETS
	.align		4
        /*004c*/ 	.byte	0x04, 0x1c
        /*004e*/ 	.short	(.L_27 - .L_26)


	//   ....[0]....
.L_26:
        /*0050*/ 	.word	0x00000650


	//----- nvinfo : EIATTR_CBANK_PARAM_SIZE
	.align		4
.L_27:
        /*0054*/ 	.byte	0x03, 0x19
        /*0056*/ 	.short	0x0018


	//----- nvinfo : EIATTR_PARAM_CBANK
	.align		4
        /*0058*/ 	.byte	0x04, 0x0a
        /*005a*/ 	.short	(.L_29 - .L_28)
	.align		4
.L_28:
        /*005c*/ 	.word	index@(.nv.constant0._Z9matmul_v2PfS_S_)
        /*0060*/ 	.short	0x0380
        /*0062*/ 	.short	0x0018


	//----- nvinfo : EIATTR_SW_WAR
	.align		4
.L_29:
        /*0064*/ 	.byte	0x04, 0x36
        /*0066*/ 	.short	(.L_31 - .L_30)
.L_30:
        /*0068*/ 	.word	0x00000008
.L_31:


//--------------------- .nv.info._Z9matmul_v1PfS_S_i --------------------------
	.section	.nv.info._Z9matmul_v1PfS_S_i,"",@"SHT_CUDA_INFO"
	.sectionflags	@""
	.align	4


	//----- nvinfo : EIATTR_CUDA_API_VERSION
	.align		4
        /*0000*/ 	.byte	0x04, 0x37
        /*0002*/ 	.short	(.L_33 - .L_32)
.L_32:
        /*0004*/ 	.word	0x00000082


	//----- nvinfo : EIATTR_KPARAM_INFO
	.align		4
.L_33:
        /*0008*/ 	.byte	0x04, 0x17
        /*000a*/ 	.short	(.L_35 - .L_34)
.L_34:
        /*000c*/ 	.word	0x00000000
        /*0010*/ 	.short	0x0003
        /*0012*/ 	.short	0x0018
        /*0014*/ 	.byte	0x00, 0xf0, 0x11, 0x00


	//----- nvinfo : EIATTR_KPARAM_INFO
	.align		4
.L_35:
        /*0018*/ 	.byte	0x04, 0x17
        /*001a*/ 	.short	(.L_37 - .L_36)
.L_36:
        /*001c*/ 	.word	0x00000000
        /*0020*/ 	.short	0x0002
        /*0022*/ 	.short	0x0010
        /*0024*/ 	.byte	0x00, 0xf5, 0x21, 0x00


	//----- nvinfo : EIATTR_KPARAM_INFO
	.align		4
.L_37:
        /*0028*/ 	.byte	0x04, 0x17
        /*002a*/ 	.short	(.L_39 - .L_38)
.L_38:
        /*002c*/ 	.word	0x00000000
        /*0030*/ 	.short	0x0001
        /*0032*/ 	.short	0x0008
        /*0034*/ 	.byte	0x00, 0xf5, 0x21, 0x00


	//----- nvinfo : EIATTR_KPARAM_INFO
	.align		4
.L_39:
        /*0038*/ 	.byte	0x04, 0x17
        /*003a*/ 	.short	(.L_41 - .L_40)
.L_40:
        /*003c*/ 	.word	0x00000000
        /*0040*/ 	.short	0x0000
        /*0042*/ 	.short	0x0000
        /*0044*/ 	.byte	0x00, 0xf5, 0x21, 0x00


	//----- nvinfo : EIATTR_SPARSE_MMA_MASK
	.align		4
.L_41:
        /*0048*/ 	.byte	0x03, 0x50
        /*004a*/ 	.short	0x0000


	//----- nvinfo : EIATTR_MAXREG_COUNT
	.align		4
        /*004c*/ 	.byte	0x03, 0x1b
        /*004e*/ 	.short	0x00ff


	//----- nvinfo : EIATTR_MERCURY_ISA_VERSION
	.align		4
        /*0050*/ 	.byte	0x03, 0x5f
        /*0052*/ 	.short	0x0101


	//----- nvinfo : EIATTR_VRC_CTA_INIT_COUNT
	.align		4
        /*0054*/ 	.byte	0x02, 0x4a
	.zero		1
	.zero		1


	//----- nvinfo : EIATTR_EXIT_INSTR_OFFSETS
	.align		4
        /*0058*/ 	.byte	0x04, 0x1c
        /*005a*/ 	.short	(.L_43 - .L_42)


	//   ....[0]....
.L_42:
        /*005c*/ 	.word	0x00000ab0


	//----- nvinfo : EIATTR_CBANK_PARAM_SIZE
	.align		4
.L_43:
        /*0060*/ 	.byte	0x03, 0x19
        /*0062*/ 	.short	0x001c


	//----- nvinfo : EIATTR_PARAM_CBANK
	.align		4
        /*0064*/ 	.byte	0x04, 0x0a
        /*0066*/ 	.short	(.L_45 - .L_44)
	.align		4
.L_44:
        /*0068*/ 	.word	index@(.nv.constant0._Z9matmul_v1PfS_S_i)
        /*006c*/ 	.short	0x0380
        /*006e*/ 	.short	0x001c


	//----- nvinfo : EIATTR_SW_WAR
	.align		4
.L_45:
        /*0070*/ 	.byte	0x04, 0x36
        /*0072*/ 	.short	(.L_47 - .L_46)
.L_46:
        /*0074*/ 	.word	0x00000008
.L_47:


//--------------------- .nv.info._Z6matmulPfS_S_  --------------------------
	.section	.nv.info._Z6matmulPfS_S_,"",@"SHT_CUDA_INFO"
	.sectionflags	@""
	.align	4


	//----- nvinfo : EIATTR_CUDA_API_VERSION
	.align		4
        /*0000*/ 	.byte	0x04, 0x37
        /*0002*/ 	.short	(.L_49 - .L_48)
.L_48:
        /*0004*/ 	.word	0x00000082


	//----- nvinfo : EIATTR_KPARAM_INFO
	.align		4
.L_49:
        /*0008*/ 	.byte	0x04, 0x17
        /*000a*/ 	.short	(.L_51 - .L_50)
.L_50:
        /*000c*/ 	.word	0x00000000
        /*0010*/ 	.short	0x0002
        /*0012*/ 	.short	0x0010
        /*0014*/ 	.byte	0x00, 0xf5, 0x21, 0x00


	//----- nvinfo : EIATTR_KPARAM_INFO
	.align		4
.L_51:
        /*0018*/ 	.byte	0x04, 0x17
        /*001a*/ 	.short	(.L_53 - .L_52)
.L_52:
        /*001c*/ 	.word	0x00000000
        /*0020*/ 	.short	0x0001
        /*0022*/ 	.short	0x0008
        /*0024*/ 	.byte	0x00, 0xf5, 0x21, 0x00


	//----- nvinfo : EIATTR_KPARAM_INFO
	.align		4
.L_53:
        /*0028*/ 	.byte	0x04, 0x17
        /*002a*/ 	.short	(.L_55 - .L_54)
.L_54:
        /*002c*/ 	.word	0x00000000
        /*0030*/ 	.short	0x0000
        /*0032*/ 	.short	0x0000
        /*0034*/ 	.byte	0x00, 0xf5, 0x21, 0x00


	//----- nvinfo : EIATTR_SPARSE_MMA_MASK
	.align		4
.L_55:
        /*0038*/ 	.byte	0x03, 0x50
        /*003a*/ 	.short	0x0000


	//----- nvinfo : EIATTR_MAXREG_COUNT
	.align		4
        /*003c*/ 	.byte	0x03, 0x1b
        /*003e*/ 	.short	0x00ff


	//----- nvinfo : EIATTR_MERCURY_ISA_VERSION
	.align		4
        /*0040*/ 	.byte	0x03, 0x5f
        /*0042*/ 	.short	0x0101


	//----- nvinfo : EIATTR_VRC_CTA_INIT_COUNT
	.align		4
        /*0044*/ 	.byte	0x02, 0x4a
	.zero		1
	.zero		1


	//----- nvinfo : EIATTR_EXIT_INSTR_OFFSETS
	.align		4
        /*0048*/ 	.byte	0x04, 0x1c
        /*004a*/ 	.short	(.L_57 - .L_56)


	//   ....[0]....
.L_56:
        /*004c*/ 	.word	0x00000a50


	//----- nvinfo : EIATTR_CBANK_PARAM_SIZE
	.align		4
.L_57:
        /*0050*/ 	.byte	0x03, 0x19
        /*0052*/ 	.short	0x0018


	//----- nvinfo : EIATTR_PARAM_CBANK
	.align		4
        /*0054*/ 	.byte	0x04, 0x0a
        /*0056*/ 	.short	(.L_59 - .L_58)
	.align		4
.L_58:
        /*0058*/ 	.word	index@(.nv.constant0._Z6matmulPfS_S_)
        /*005c*/ 	.short	0x0380
        /*005e*/ 	.short	0x0018


	//----- nvinfo : EIATTR_SW_WAR
	.align		4
.L_59:
        /*0060*/ 	.byte	0x04, 0x36
        /*0062*/ 	.short	(.L_61 - .L_60)
.L_60:
        /*0064*/ 	.word	0x00000008
.L_61:


//--------------------- .nv.callgraph             --------------------------
	.section	.nv.callgraph,"",@"SHT_CUDA_CALLGRAPH"
	.align	4
	.sectionentsize	8
	.align		4
        /*0000*/ 	.word	0x00000000
	.align		4
        /*0004*/ 	.word	0xffffffff
	.align		4
        /*0008*/ 	.word	0x00000000
	.align		4
        /*000c*/ 	.word	0xfffffffe
	.align		4
        /*0010*/ 	.word	0x00000000
	.align		4
        /*0014*/ 	.word	0xfffffffd
	.align		4
        /*0018*/ 	.word	0x00000000
	.align		4
        /*001c*/ 	.word	0xfffffffc


//--------------------- .text._Z9matmul_v2PfS_S_  --------------------------
	.section	.text._Z9matmul_v2PfS_S_,"ax",@progbits
	.align	128
        .global         _Z9matmul_v2PfS_S_
        .type           _Z9matmul_v2PfS_S_,@function
        .size           _Z9matmul_v2PfS_S_,(.L_x_9 - _Z9matmul_v2PfS_S_)
        .other          _Z9matmul_v2PfS_S_,@"STO_CUDA_ENTRY STV_DEFAULT"
_Z9matmul_v2PfS_S_:
.text._Z9matmul_v2PfS_S_:
[----:B------:R-:W-:Y:S01]  /*0000*/  LDC R1, c[0x0][0x37c] ;  /* 0x0000df00ff017b82 */ /* 0x000fe20000000800 */
[----:B------:R-:W0:Y:S07]  /*0010*/  S2R R9, SR_CgaCtaId ;  /* 0x0000000000097919 */ /* 0x000e2e0000008800 */
[----:B------:R-:W1:Y:S01]  /*0020*/  LDC.64 R4, c[0x0][0x380] ;  /* 0x0000e000ff047b82 */ /* 0x000e620000000a00 */
[----:B------:R-:W-:Y:S01]  /*0030*/  MOV R6, 0x400 ;  /* 0x0000040000067802 */ /* 0x000fe20000000f00 */
[----:B------:R-:W-:Y:S01]  /*0040*/  HFMA2 R11, -RZ, RZ, 0, 0 ;  /* 0x00000000ff0b7431 */ /* 0x000fe200000001ff */
[----:B------:R-:W2:Y:S01]  /*0050*/  S2R R21, SR_TID.Y ;  /* 0x0000000000157919 */ /* 0x000ea20000002200 */
[----:B------:R-:W3:Y:S01]  /*0060*/  LDCU.64 UR6, c[0x0][0x358] ;  /* 0x00006b00ff0677ac */ /* 0x000ee20008000a00 */
[----:B------:R-:W-:Y:S01]  /*0070*/  IADD3 R8, PT, PT, R6, 0x190, RZ ;  /* 0x0000019006087810 */ /* 0x000fe20007ffe0ff */
[----:B------:R-:W4:Y:S02]  /*0080*/  S2R R0, SR_CTAID.Y ;  /* 0x0000000000007919 */ /* 0x000f240000002600 */
[----:B------:R-:W3:Y:S01]  /*0090*/  LDC.64 R2, c[0x0][0x388] ;  /* 0x0000e200ff027b82 */ /* 0x000ee20000000a00 */
[----:B------:R-:W-:Y:S01]  /*00a0*/  UMOV UR4, 0x2710 ;  /* 0x0000271000047882 */ /* 0x000fe20000000000 */
[----:B------:R-:W5:Y:S01]  /*00b0*/  S2R R13, SR_TID.X ;  /* 0x00000000000d7919 */ /* 0x000f620000002100 */
[----:B------:R-:W1:Y:S01]  /*00c0*/  S2R R10, SR_CTAID.X ;  /* 0x00000000000a7919 */ /* 0x000e620000002500 */
[----:B0-----:R-:W-:-:S02]  /*00d0*/  LEA R16, R9, R6, 0x18 ;  /* 0x0000000609107211 */ /* 0x001fc400078ec0ff */
[----:B------:R-:W-:-:S03]  /*00e0*/  LEA R8, R9, R8, 0x18 ;  /* 0x0000000809087211 */ /* 0x000fc600078ec0ff */
[C---:B--2---:R-:W-:Y:S02]  /*00f0*/  IMAD R16, R21.reuse, 0x28, R16 ;  /* 0x0000002815107824 */ /* 0x044fe400078e0210 */
[----:B----4-:R-:W-:Y:S02]  /*0100*/  IMAD R0, R0, 0xa, R21 ;  /* 0x0000000a00007824 */ /* 0x010fe400078e0215 */
[--C-:B-----5:R-:W-:Y:S01]  /*0110*/  IMAD R17, R21, 0x3e8, R13.reuse ;  /* 0x000003e815117824 */ /* 0x120fe200078e020d */
[----:B------:R-:W-:Y:S01]  /*0120*/  LEA R20, R13, R8, 0x2 ;  /* 0x000000080d147211 */ /* 0x000fe200078e10ff */
[----:B------:R-:W-:Y:S01]  /*0130*/  IMAD R21, R21, 0x28, R8 ;  /* 0x0000002815157824 */ /* 0x000fe200078e0208 */
[C---:B------:R-:W-:Y:S01]  /*0140*/  LEA R18, R13.reuse, R16, 0x2 ;  /* 0x000000100d127211 */ /* 0x040fe200078e10ff */
[----:B------:R-:W-:Y:S02]  /*0150*/  IMAD R7, R0, 0x3e8, R13 ;  /* 0x000003e800077824 */ /* 0x000fe400078e020d */
[----:B-1----:R-:W-:Y:S01]  /*0160*/  IMAD R17, R10, 0xa, R17 ;  /* 0x0000000a0a117824 */ /* 0x002fe200078e0211 */
[----:B------:R-:W-:Y:S01]  /*0170*/  LEA R21, R13, R21, 0x2 ;  /* 0x000000150d157211 */ /* 0x000fe200078e10ff */
[----:B------:R-:W-:-:S04]  /*0180*/  IMAD.WIDE.U32 R4, R7, 0x4, R4 ;  /* 0x0000000407047825 */ /* 0x000fc800078e0004 */
[----:B------:R-:W-:-:S07]  /*0190*/  IMAD R19, R10, 0xa, R13 ;  /* 0x0000000a0a137824 */ /* 0x000fce00078e020d */
.L_x_0:
[----:B---3--:R-:W-:Y:S01]  /*01a0*/  IMAD.WIDE.U32 R12, R17, 0x4, R2 ;  /* 0x00000004110c7825 */ /* 0x008fe200078e0002 */
[----:B------:R-:W2:Y:S05]  /*01b0*/  LDG.E R15, desc[UR6][R4.64] ;  /* 0x00000006040f7981 */ /* 0x000eaa000c1e1900 */
[----:B------:R-:W3:Y:S04]  /*01c0*/  LDG.E R12, desc[UR6][R12.64] ;  /* 0x000000060c0c7981 */ /* 0x000ee8000c1e1900 */
[----:B--2---:R-:W-:Y:S04]  /*01d0*/  STS [R18], R15 ;  /* 0x0000000f12007388 */ /* 0x004fe80000000800 */
[----:B---3--:R-:W-:Y:S01]  /*01e0*/  STS [R21], R12 ;  /* 0x0000000c15007388 */ /* 0x008fe20000000800 */
[----:B------:R-:W-:Y:S06]  /*01f0*/  BAR.SYNC.DEFER_BLOCKING 0x0 ;  /* 0x0000000000007b1d */ /* 0x000fec0000010000 */
[----:B------:R-:W-:Y:S04]  /*0200*/  LDS R10, [R20] ;  /* 0x00000000140a7984 */ /* 0x000fe80000000800 */
[----:B------:R-:W0:Y:S04]  /*0210*/  LDS.64 R8, [R16] ;  /* 0x0000000010087984 */ /* 0x000e280000000a00 */
[----:B------:R-:W1:Y:S04]  /*0220*/  LDS R23, [R20+0x28] ;  /* 0x0000280014177984 */ /* 0x000e680000000800 */
[----:B------:R-:W-:Y:S04]  /*0230*/  LDS R14, [R20+0x50] ;  /* 0x00005000140e7984 */ /* 0x000fe80000000800 */
[----:B------:R-:W2:Y:S04]  /*0240*/  LDS.64 R6, [R16+0x8] ;  /* 0x0000080010067984 */ /* 0x000ea80000000a00 */
[----:B------:R-:W3:Y:S04]  /*0250*/  LDS R25, [R20+0x78] ;  /* 0x0000780014197984 */ /* 0x000ee80000000800 */
[----:B------:R-:W-:Y:S04]  /*0260*/  LDS R24, [R20+0xc8] ;  /* 0x0000c80014187984 */ /* 0x000fe80000000800 */
[----:B------:R-:W-:Y:S04]  /*0270*/  LDS R26, [R20+0x118] ;  /* 0x00011800141a7984 */ /* 0x000fe80000000800 */
[----:B------:R-:W-:Y:S04]  /*0280*/  LDS R22, [R20+0x168] ;  /* 0x0001680014167984 */ /* 0x000fe80000000800 */
[----:B------:R-:W-:Y:S01]  /*0290*/  LDS.64 R12, [R16+0x10] ;  /* 0x00001000100c7984 */ /* 0x000fe20000000a00 */
[----:B0-----:R-:W-:-:S03]  /*02a0*/  FFMA R8, R8, R10, R11 ;  /* 0x0000000a08087223 */ /* 0x001fc6000000000b */
[----:B------:R-:W0:Y:S01]  /*02b0*/  LDS R11, [R20+0xa0] ;  /* 0x0000a000140b7984 */ /* 0x000e220000000800 */
[----:B-1----:R-:W-:-:S03]  /*02c0*/  FFMA R9, R23, R9, R8 ;  /* 0x0000000917097223 */ /* 0x002fc60000000008 */
[----:B------:R-:W-:Y:S01]  /*02d0*/  LDS R23, [R20+0x140] ;  /* 0x0001400014177984 */ /* 0x000fe20000000800 */
[----:B--2---:R-:W-:-:S03]  /*02e0*/  FFMA R6, R6, R14, R9 ;  /* 0x0000000e06067223 */ /* 0x004fc60000000009 */
[----:B------:R-:W-:Y:S01]  /*02f0*/  LDS.64 R8, [R16+0x18] ;  /* 0x0000180010087984 */ /* 0x000fe20000000a00 */
[----:B---3--:R-:W-:-:S03]  /*0300*/  FFMA R27, R25, R7, R6 ;  /* 0x00000007191b7223 */ /* 0x008fc60000000006 */
[----:B------:R-:W1:Y:S04]  /*0310*/  LDS R25, [R20+0xf0] ;  /* 0x0000f00014197984 */ /* 0x000e680000000800 */
[----:B------:R-:W2:Y:S01]  /*0320*/  LDS.64 R6, [R16+0x20] ;  /* 0x0000200010067984 */ /* 0x000ea20000000a00 */
[----:B------:R-:W-:Y:S01]  /*0330*/  BAR.SYNC.DEFER_BLOCKING 0x0 ;  /* 0x0000000000007b1d */ /* 0x000fe20000010000 */
[----:B------:R-:W-:-:S05]  /*0340*/  IADD3 R15, PT, PT, R17, 0x2710, RZ ;  /* 0x00002710110f7810 */ /* 0x000fca0007ffe0ff */
[----:B------:R-:W-:Y:S01]  /*0350*/  IMAD.WIDE.U32 R14, R15, 0x4, R2 ;  /* 0x000000040f0e7825 */ /* 0x000fe200078e0002 */
[----:B------:R3:W4:Y:S05]  /*0360*/  LDG.E R28, desc[UR6][R4.64+0x28] ;  /* 0x00002806041c7981 */ /* 0x00072a000c1e1900 */
[----:B------:R-:W5:Y:S01]  /*0370*/  LDG.E R14, desc[UR6][R14.64] ;  /* 0x000000060e0e7981 */ /* 0x000f62000c1e1900 */
[----:B0-----:R-:W-:-:S04]  /*0380*/  FFMA R29, R12, R11, R27 ;  /* 0x0000000b0c1d7223 */ /* 0x001fc8000000001b */
[----:B------:R-:W-:-:S04]  /*0390*/  FFMA R13, R24, R13, R29 ;  /* 0x0000000d180d7223 */ /* 0x000fc8000000001d */
[----:B-1----:R-:W-:-:S04]  /*03a0*/  FFMA R29, R8, R25, R13 ;  /* 0x00000019081d7223 */ /* 0x002fc8000000000d */
[----:B------:R-:W-:-:S04]  /*03b0*/  FFMA R9, R26, R9, R29 ;  /* 0x000000091a097223 */ /* 0x000fc8000000001d */
[----:B--2---:R-:W-:-:S04]  /*03c0*/  FFMA R23, R6, R23, R9 ;  /* 0x0000001706177223 */ /* 0x004fc80000000009 */
[----:B------:R-:W-:Y:S01]  /*03d0*/  FFMA R7, R22, R7, R23 ;  /* 0x0000000716077223 */ /* 0x000fe20000000017 */
[----:B------:R-:W-:-:S04]  /*03e0*/  UIADD3 UR4, UPT, UPT, UR4, 0x4e20, URZ ;  /* 0x00004e2004047890 */ /* 0x000fc8000fffe0ff */
[----:B------:R-:W-:Y:S01]  /*03f0*/  UISETP.NE.AND UP0, UPT, UR4, 0xf6950, UPT ;  /* 0x000f69500400788c */ /* 0x000fe2000bf05270 */
[----:B---3--:R-:W-:Y:S02]  /*0400*/  IADD3 R4, P0, PT, R4, 0x50, RZ ;  /* 0x0000005004047810 */ /* 0x008fe40007f1e0ff */
[----:B------:R-:W-:Y:S02]  /*0410*/  IADD3 R17, PT, PT, R17, 0x4e20, RZ ;  /* 0x00004e2011117810 */ /* 0x000fe40007ffe0ff */
[----:B------:R-:W-:Y:S01]  /*0420*/  IADD3.X R5, PT, PT, RZ, R5, RZ, P0, !PT ;  /* 0x00000005ff057210 */ /* 0x000fe200007fe4ff */
[----:B----4-:R-:W-:Y:S04]  /*0430*/  STS [R18], R28 ;  /* 0x0000001c12007388 */ /* 0x010fe80000000800 */
[----:B-----5:R-:W-:Y:S01]  /*0440*/  STS [R21], R14 ;  /* 0x0000000e15007388 */ /* 0x020fe20000000800 */
        /* <DEDUP_REMOVED lines=8> */
[----:B------:R-:W4:Y:S04]  /*04d0*/  LDS.64 R8, [R16+0x10] ;  /* 0x0000100010087984 */ /* 0x000f280000000a00 */
[----:B------:R-:W5:Y:S04]  /*04e0*/  LDS R22, [R20+0xc8] ;  /* 0x0000c80014167984 */ /* 0x000f680000000800 */
[----:B------:R-:W-:Y:S01]  /*04f0*/  LDS R23, [R20+0xf0] ;  /* 0x0000f00014177984 */ /* 0x000fe20000000800 */
[----:B0-----:R-:W-:-:S03]  /*0500*/  FFMA R27, R10, R27, R7 ;  /* 0x0000001b0a1b7223 */ /* 0x001fc60000000007 */
[----:B------:R-:W0:Y:S01]  /*0510*/  LDS.64 R6, [R16+0x18] ;  /* 0x0000180010067984 */ /* 0x000e220000000a00 */
[----:B-1----:R-:W-:-:S03]  /*0520*/  FFMA R11, R24, R11, R27 ;  /* 0x0000000b180b7223 */ /* 0x002fc6000000001b */
[----:B------:R-:W1:Y:S01]  /*0530*/  LDS R24, [R20+0x118] ;  /* 0x0001180014187984 */ /* 0x000e620000000800 */
[----:B--2---:R-:W-:-:S03]  /*0540*/  FFMA R27, R12, R25, R11 ;  /* 0x000000190c1b7223 */ /* 0x004fc6000000000b */
[----:B------:R-:W-:Y:S04]  /*0550*/  LDS R25, [R20+0x140] ;  /* 0x0001400014197984 */ /* 0x000fe80000000800 */
[----:B------:R-:W2:Y:S04]  /*0560*/  LDS.64 R10, [R16+0x20] ;  /* 0x00002000100a7984 */ /* 0x000ea80000000a00 */
[----:B------:R-:W2:Y:S01]  /*0570*/  LDS R12, [R20+0x168] ;  /* 0x00016800140c7984 */ /* 0x000ea20000000800 */
[----:B---3--:R-:W-:-:S04]  /*0580*/  FFMA R13, R14, R13, R27 ;  /* 0x0000000d0e0d7223 */ /* 0x008fc8000000001b */
[----:B----4-:R-:W-:-:S04]  /*0590*/  FFMA R13, R8, R15, R13 ;  /* 0x0000000f080d7223 */ /* 0x010fc8000000000d */
[----:B-----5:R-:W-:-:S04]  /*05a0*/  FFMA R9, R22, R9, R13 ;  /* 0x0000000916097223 */ /* 0x020fc8000000000d */
[----:B0-----:R-:W-:-:S04]  /*05b0*/  FFMA R9, R6, R23, R9 ;  /* 0x0000001706097223 */ /* 0x001fc80000000009 */
[----:B-1----:R-:W-:-:S04]  /*05c0*/  FFMA R7, R24, R7, R9 ;  /* 0x0000000718077223 */ /* 0x002fc80000000009 */
[----:B--2---:R-:W-:-:S04]  /*05d0*/  FFMA R7, R10, R25, R7 ;  /* 0x000000190a077223 */ /* 0x004fc80000000007 */
[----:B------:R-:W-:Y:S01]  /*05e0*/  FFMA R11, R12, R11, R7 ;  /* 0x0000000b0c0b7223 */ /* 0x000fe20000000007 */
[----:B------:R-:W-:Y:S06]  /*05f0*/  BAR.SYNC.DEFER_BLOCKING 0x0 ;  /* 0x0000000000007b1d */ /* 0x000fec0000010000 */
[----:B------:R-:W-:Y:S05]  /*0600*/  BRA.U UP0, `(.L_x_0) ;  /* 0xfffffff900e47547 */ /* 0x000fea000b83ffff */
[----:B------:R-:W0:Y:S01]  /*0610*/  LDC.64 R2, c[0x0][0x390] ;  /* 0x0000e400ff027b82 */ /* 0x000e220000000a00 */
[----:B------:R-:W-:-:S04]  /*0620*/  IMAD R19, R0, 0x3e8, R19 ;  /* 0x000003e800137824 */ /* 0x000fc800078e0213 */
[----:B0-----:R-:W-:-:S05]  /*0630*/  IMAD.WIDE.U32 R2, R19, 0x4, R2 ;  /* 0x0000000413027825 */ /* 0x001fca00078e0002 */
[----:B------:R-:W-:Y:S01]  /*0640*/  STG.E desc[UR6][R2.64], R11 ;  /* 0x0000000b02007986 */ /* 0x000fe2000c101906 */
[----:B------:R-:W-:Y:S05]  /*0650*/  EXIT ;  /* 0x000000000000794d */ /* 0x000fea0003800000 */
.L_x_1:
[----:B------:R-:W-:-:S00]  /*0660*/  BRA `(.L_x_1) ;  /* 0xfffffffc00fc7947 */ /* 0x000fc0000383ffff */
[----:B------:R-:W-:-:S00]  /*0670*/  NOP ;  /* 0x0000000000007918 */ /* 0x000fc00000000000 */
        /* <DEDUP_REMOVED lines=8> */
.L_x_9:


//--------------------- .text._Z9matmul_v1PfS_S_i --------------------------
	.section	.text._Z9matmul_v1PfS_S_i,"ax",@progbits
	.align	128
        .global         _Z9matmul_v1PfS_S_i
        .type           _Z9matmul_v1PfS_S_i,@function
        .size           _Z9matmul_v1PfS_S_i,(.L_x_10 - _Z9matmul_v1PfS_S_i)
        .other          _Z9matmul_v1PfS_S_i,@"STO_CUDA_ENTRY STV_DEFAULT"
_Z9matmul_v1PfS_S_i:
.text._Z9matmul_v1PfS_S_i:
[----:B------:R-:W-:Y:S01]  /*0000*/  LDC R1, c[0x0][0x37c] ;  /* 0x0000df00ff017b82 */ /* 0x000fe20000000800 */
[----:B------:R-:W0:Y:S01]  /*0010*/  S2R R3, SR_TID.X ;  /* 0x0000000000037919 */ /* 0x000e220000002100 */
[----:B------:R-:W1:Y:S06]  /*0020*/  LDCU UR18, c[0x0][0x398] ;  /* 0x00007300ff1277ac */ /* 0x000e6c0008000800 */
[----:B------:R-:W0:Y:S01]  /*0030*/  LDC R0, c[0x0][0x360] ;  /* 0x0000d800ff007b82 */ /* 0x000e220000000800 */
[----:B------:R-:W-:Y:S01]  /*0040*/  HFMA2 R12, -RZ, RZ, 0, 0 ;  /* 0x00000000ff0c7431 */ /* 0x000fe200000001ff */
[----:B------:R-:W2:Y:S01]  /*0050*/  S2R R2, SR_TID.Y ;  /* 0x0000000000027919 */ /* 0x000ea20000002200 */
[----:B------:R-:W3:Y:S05]  /*0060*/  LDCU.64 UR16, c[0x0][0x358] ;  /* 0x00006b00ff1077ac */ /* 0x000eea0008000a00 */
[----:B------:R-:W0:Y:S08]  /*0070*/  S2UR UR4, SR_CTAID.X ;  /* 0x00000000000479c3 */ /* 0x000e300000002500 */
[----:B------:R-:W2:Y:S01]  /*0080*/  S2UR UR5, SR_CTAID.Y ;  /* 0x00000000000579c3 */ /* 0x000ea20000002600 */
[----:B-1----:R-:W-:-:S07]  /*0090*/  UISETP.GE.AND UP0, UPT, UR18, 0x1, UPT ;  /* 0x000000011200788c */ /* 0x002fce000bf06270 */
[----:B------:R-:W2:Y:S01]  /*00a0*/  LDC R13, c[0x0][0x364] ;  /* 0x0000d900ff0d7b82 */ /* 0x000ea20000000800 */
[----:B0-----:R-:W-:Y:S02]  /*00b0*/  IMAD R0, R0, UR4, R3 ;  /* 0x0000000400007c24 */ /* 0x001fe4000f8e0203 */
[----:B--2---:R-:W-:Y:S01]  /*00c0*/  IMAD R13, R13, UR5, R2 ;  /* 0x000000050d0d7c24 */ /* 0x004fe2000f8e0202 */
[----:B---3--:R-:W-:Y:S06]  /*00d0*/  BRA.U !UP0, `(.L_x_2) ;  /* 0x0000000908647547 */ /* 0x008fec000b800000 */
[----:B------:R-:W-:Y:S02]  /*00e0*/  UISETP.GE.U32.AND UP1, UPT, UR18, 0x8, UPT ;  /* 0x000000081200788c */ /* 0x000fe4000bf26070 */
[----:B------:R-:W-:Y:S01]  /*00f0*/  IMAD R5, R13, UR18, RZ ;  /* 0x000000120d057c24 */ /* 0x000fe2000f8e02ff */
[----:B------:R-:W-:Y:S01]  /*0100*/  ULOP3.LUT UR19, UR18, 0x7, URZ, 0xc0, !UPT ;  /* 0x0000000712137892 */ /* 0x000fe2000f8ec0ff */
[----:B------:R-:W-:Y:S01]  /*0110*/  MOV R12, RZ ;  /* 0x000000ff000c7202 */ /* 0x000fe20000000f00 */
[----:B------:R-:W-:Y:S02]  /*0120*/  UMOV UR4, URZ ;  /* 0x000000ff00047c82 */ /* 0x000fe40008000000 */
[----:B------:R-:W-:Y:S02]  /*0130*/  UISETP.NE.AND UP0, UPT, UR19, URZ, UPT ;  /* 0x000000ff1300728c */ /* 0x000fe4000bf05270 */
[----:B------:R-:W-:Y:S09]  /*0140*/  BRA.U !UP1, `(.L_x_3) ;  /* 0x0000000509087547 */ /* 0x000ff2000b800000 */
[----:B------:R-:W0:Y:S01]  /*0150*/  LDCU.128 UR20, c[0x0][0x380] ;  /* 0x00007000ff1477ac */ /* 0x000e220008000c00 */
[----:B------:R-:W-:Y:S02]  /*0160*/  MOV R12, RZ ;  /* 0x000000ff000c7202 */ /* 0x000fe40000000f00 */
[----:B------:R-:W-:Y:S01]  /*0170*/  MOV R14, R0 ;  /* 0x00000000000e7202 */ /* 0x000fe20000000f00 */
[----:B------:R-:W-:-:S04]  /*0180*/  ULOP3.LUT UR4, UR18, 0x7ffffff8, URZ, 0xc0, !UPT ;  /* 0x7ffffff812047892 */ /* 0x000fc8000f8ec0ff */
[----:B------:R-:W-:Y:S01]  /*0190*/  UIADD3 UR5, UPT, UPT, -UR4, URZ, URZ ;  /* 0x000000ff04057290 */ /* 0x000fe2000fffe1ff */
[----:B0-----:R-:W-:Y:S01]  /*01a0*/  MOV R2, UR20 ;  /* 0x0000001400027c02 */ /* 0x001fe20008000f00 */
[----:B------:R-:W-:Y:S01]  /*01b0*/  UIMAD.WIDE.U32 UR6, UR18, 0xc, UR22 ;  /* 0x0000000c120678a5 */ /* 0x000fe2000f8e0016 */
[----:B------:R-:W-:Y:S01]  /*01c0*/  MOV R3, UR21 ;  /* 0x0000001500037c02 */ /* 0x000fe20008000f00 */
[----:B------:R-:W-:Y:S02]  /*01d0*/  UIMAD.WIDE.U32 UR8, UR18, 0x10, UR22 ;  /* 0x00000010120878a5 */ /* 0x000fe4000f8e0016 */
[----:B------:R-:W-:Y:S01]  /*01e0*/  UIMAD.WIDE.U32 UR10, UR18, 0x14, UR22 ;  /* 0x00000014120a78a5 */ /* 0x000fe2000f8e0016 */
[----:B------:R-:W-:Y:S01]  /*01f0*/  IMAD.WIDE.U32 R2, R5, 0x4, R2 ;  /* 0x0000000405027825 */ /* 0x000fe200078e0002 */
[----:B------:R-:W-:Y:S02]  /*0200*/  UIMAD.WIDE.U32 UR12, UR18, 0x18, UR22 ;  /* 0x00000018120c78a5 */ /* 0x000fe4000f8e0016 */
[----:B------:R-:W-:Y:S01]  /*0210*/  UIMAD.WIDE.U32 UR14, UR18, 0x1c, UR22 ;  /* 0x0000001c120e78a5 */ /* 0x000fe2000f8e0016 */
[----:B------:R-:W-:-:S04]  /*0220*/  IADD3 R2, P0, PT, R2, 0x10, RZ ;  /* 0x0000001002027810 */ /* 0x000fc80007f1e0ff */
[----:B------:R-:W-:-:S09]  /*0230*/  IADD3.X R3, PT, PT, RZ, R3, RZ, P0, !PT ;  /* 0x00000003ff037210 */ /* 0x000fd200007fe4ff */
.L_x_4:
[----:B------:R-:W-:Y:S01]  /*0240*/  HFMA2 R23, -RZ, RZ, 0, 2.384185791015625e-07 ;  /* 0x00000004ff177431 */ /* 0x000fe200000001ff */
[----:B------:R-:W-:Y:S01]  /*0250*/  UIMAD.WIDE.U32 UR24, UR18, 0x4, UR22 ;  /* 0x00000004121878a5 */ /* 0x000fe2000f8e0016 */
[----:B------:R-:W2:Y:S01]  /*0260*/  LDG.E R21, desc[UR16][R2.64+-0x10] ;  /* 0xfffff01002157981 */ /* 0x000ea2000c1e1900 */
[----:B------:R-:W-:Y:S01]  /*0270*/  UIMAD.WIDE.U32 UR20, UR18, 0x8, UR22 ;  /* 0x00000008121478a5 */ /* 0x000fe2000f8e0016 */
[----:B------:R-:W-:Y:S02]  /*0280*/  IMAD.MOV.U32 R11, RZ, RZ, 0x4 ;  /* 0x00000004ff0b7424 */ /* 0x000fe400078e00ff */
[----:B------:R-:W-:Y:S01]  /*0290*/  HFMA2 R7, -RZ, RZ, 0, 2.384185791015625e-07 ;  /* 0x00000004ff077431 */ /* 0x000fe200000001ff */
[----:B------:R-:W3:Y:S01]  /*02a0*/  LDG.E R19, desc[UR16][R2.64+-0xc] ;  /* 0xfffff41002137981 */ /* 0x000ee2000c1e1900 */
[----:B------:R-:W-:Y:S02]  /*02b0*/  MOV R8, UR24 ;  /* 0x0000001800087c02 */ /* 0x000fe40008000f00 */
[----:B------:R-:W-:Y:S01]  /*02c0*/  MOV R9, UR25 ;  /* 0x0000001900097c02 */ /* 0x000fe20008000f00 */
[C---:B------:R-:W-:Y:S01]  /*02d0*/  IMAD.WIDE R22, R14.reuse, R23, UR22 ;  /* 0x000000160e167e25 */ /* 0x040fe2000f8e0217 */
[----:B------:R-:W-:Y:S01]  /*02e0*/  MOV R24, UR20 ;  /* 0x0000001400187c02 */ /* 0x000fe20008000f00 */
[----:B------:R-:W4:Y:S01]  /*02f0*/  LDG.E R17, desc[UR16][R2.64+-0x8] ;  /* 0xfffff81002117981 */ /* 0x000f22000c1e1900 */
[----:B------:R-:W-:Y:S01]  /*0300*/  MOV R25, UR21 ;  /* 0x0000001500197c02 */ /* 0x000fe20008000f00 */
[----:B------:R-:W-:-:S02]  /*0310*/  IMAD.WIDE R8, R14, 0x4, R8 ;  /* 0x000000040e087825 */ /* 0x000fc400078e0208 */
[----:B------:R-:W2:Y:S02]  /*0320*/  LDG.E R22, desc[UR16][R22.64] ;  /* 0x0000001016167981 */ /* 0x000ea4000c1e1900 */
[C---:B------:R-:W-:Y:S01]  /*0330*/  IMAD.WIDE R24, R14.reuse, 0x4, R24 ;  /* 0x000000040e187825 */ /* 0x040fe200078e0218 */
[----:B------:R-:W-:Y:S01]  /*0340*/  MOV R5, 0x4 ;  /* 0x0000000400057802 */ /* 0x000fe20000000f00 */
[----:B------:R0:W3:Y:S02]  /*0350*/  LDG.E R20, desc[UR16][R8.64] ;  /* 0x0000001008147981 */ /* 0x0000e4000c1e1900 */
[C---:B------:R-:W-:Y:S02]  /*0360*/  IMAD.WIDE R10, R14.reuse, R11, UR6 ;  /* 0x000000060e0a7e25 */ /* 0x040fe4000f8e020b */
[----:B------:R-:W4:Y:S02]  /*0370*/  LDG.E R18, desc[UR16][R24.64] ;  /* 0x0000001018127981 */ /* 0x000f24000c1e1900 */
[----:B------:R-:W-:-:S04]  /*0380*/  IMAD.WIDE R4, R14, R5, UR8 ;  /* 0x000000080e047e25 */ /* 0x000fc8000f8e0205 */
[----:B------:R-:W-:Y:S01]  /*0390*/  HFMA2 R27, -RZ, RZ, 0, 2.384185791015625e-07 ;  /* 0x00000004ff1b7431 */ /* 0x000fe200000001ff */
[----:B------:R1:W5:Y:S01]  /*03a0*/  LDG.E R16, desc[UR16][R10.64] ;  /* 0x000000100a107981 */ /* 0x000362000c1e1900 */
[----:B0-----:R-:W-:-:S03]  /*03b0*/  MOV R9, 0x4 ;  /* 0x0000000400097802 */ /* 0x001fc60000000f00 */
[----:B------:R-:W5:Y:S01]  /*03c0*/  LDG.E R15, desc[UR16][R2.64+-0x4] ;  /* 0xfffffc10020f7981 */ /* 0x000f62000c1e1900 */
[----:B------:R-:W-:-:S03]  /*03d0*/  IMAD.WIDE R6, R14, R7, UR10 ;  /* 0x0000000a0e067e25 */ /* 0x000fc6000f8e0207 */
[----:B------:R0:W5:Y:S01]  /*03e0*/  LDG.E R4, desc[UR16][R4.64] ;  /* 0x0000001004047981 */ /* 0x000162000c1e1900 */
[----:B------:R-:W-:-:S03]  /*03f0*/  IMAD.WIDE R8, R14, R9, UR12 ;  /* 0x0000000c0e087e25 */ /* 0x000fc6000f8e0209 */
[----:B------:R-:W5:Y:S01]  /*0400*/  LDG.E R23, desc[UR16][R2.64] ;  /* 0x0000001002177981 */ /* 0x000f62000c1e1900 */
[----:B-1----:R-:W-:-:S03]  /*0410*/  IMAD.WIDE R10, R14, R27, UR14 ;  /* 0x0000000e0e0a7e25 */ /* 0x002fc6000f8e021b */
[----:B------:R-:W5:Y:S04]  /*0420*/  LDG.E R7, desc[UR16][R6.64] ;  /* 0x0000001006077981 */ /* 0x000f68000c1e1900 */
[----:B------:R-:W5:Y:S04]  /*0430*/  LDG.E R24, desc[UR16][R2.64+0x4] ;  /* 0x0000041002187981 */ /* 0x000f68000c1e1900 */
[----:B------:R-:W5:Y:S04]  /*0440*/  LDG.E R8, desc[UR16][R8.64] ;  /* 0x0000001008087981 */ /* 0x000f68000c1e1900 */
[----:B------:R-:W5:Y:S04]  /*0450*/  LDG.E R25, desc[UR16][R2.64+0x8] ;  /* 0x0000081002197981 */ /* 0x000f68000c1e1900 */
[----:B------:R-:W5:Y:S04]  /*0460*/  LDG.E R10, desc[UR16][R10.64] ;  /* 0x000000100a0a7981 */ /* 0x000f68000c1e1900 */
[----:B------:R1:W5:Y:S01]  /*0470*/  LDG.E R27, desc[UR16][R2.64+0xc] ;  /* 0x00000c10021b7981 */ /* 0x000362000c1e1900 */
[----:B------:R-:W-:-:S04]  /*0480*/  UIADD3 UR5, UPT, UPT, UR5, 0x8, URZ ;  /* 0x0000000805057890 */ /* 0x000fc8000fffe0ff */
[----:B------:R-:W-:Y:S01]  /*0490*/  UISETP.NE.AND UP1, UPT, UR5, URZ, UPT ;  /* 0x000000ff0500728c */ /* 0x000fe2000bf25270 */
[----:B0-----:R-:W-:Y:S02]  /*04a0*/  MOV R5, UR18 ;  /* 0x0000001200057c02 */ /* 0x001fe40008000f00 */
[----:B-1----:R-:W-:Y:S02]  /*04b0*/  IADD3 R2, P0, PT, R2, 0x20, RZ ;  /* 0x0000002002027810 */ /* 0x002fe40007f1e0ff */
[----:B------:R-:W-:Y:S02]  /*04c0*/  LEA R14, R5, R14, 0x3 ;  /* 0x0000000e050e7211 */ /* 0x000fe400078e18ff */
[----:B------:R-:W-:Y:S01]  /*04d0*/  IADD3.X R3, PT, PT, RZ, R3, RZ, P0, !PT ;  /* 0x00000003ff037210 */ /* 0x000fe200007fe4ff */
[----:B--2---:R-:W-:-:S04]  /*04e0*/  FFMA R22, R21, R22, R12 ;  /* 0x0000001615167223 */ /* 0x004fc8000000000c */
[----:B---3--:R-:W-:-:S04]  /*04f0*/  FFMA R20, R19, R20, R22 ;  /* 0x0000001413147223 */ /* 0x008fc80000000016 */
[----:B----4-:R-:W-:-:S04]  /*0500*/  FFMA R18, R17, R18, R20 ;  /* 0x0000001211127223 */ /* 0x010fc80000000014 */
[----:B-----5:R-:W-:-:S04]  /*0510*/  FFMA R16, R15, R16, R18 ;  /* 0x000000100f107223 */ /* 0x020fc80000000012 */
[----:B------:R-:W-:-:S04]  /*0520*/  FFMA R23, R23, R4, R16 ;  /* 0x0000000417177223 */ /* 0x000fc80000000010 */
[----:B------:R-:W-:-:S04]  /*0530*/  FFMA R24, R24, R7, R23 ;  /* 0x0000000718187223 */ /* 0x000fc80000000017 */
[----:B------:R-:W-:-:S04]  /*0540*/  FFMA R8, R25, R8, R24 ;  /* 0x0000000819087223 */ /* 0x000fc80000000018 */
[----:B------:R-:W-:Y:S01]  /*0550*/  FFMA R12, R27, R10, R8 ;  /* 0x0000000a1b0c7223 */ /* 0x000fe20000000008 */
[----:B------:R-:W-:Y:S06]  /*0560*/  BRA.U UP1, `(.L_x_4) ;  /* 0xfffffffd01347547 */ /* 0x000fec000b83ffff */
.L_x_3:
[----:B------:R-:W-:Y:S05]  /*0570*/  BRA.U !UP0, `(.L_x_2) ;  /* 0x00000005083c7547 */ /* 0x000fea000b800000 */
[----:B------:R-:W-:Y:S01]  /*0580*/  UISETP.GE.U32.AND UP0, UPT, UR19, 0x4, UPT ;  /* 0x000000041300788c */ /* 0x000fe2000bf06070 */
[----:B------:R-:W-:Y:S01]  /*0590*/  IMAD R2, R13, UR18, RZ ;  /* 0x000000120d027c24 */ /* 0x000fe2000f8e02ff */
[----:B------:R-:W-:-:S04]  /*05a0*/  ULOP3.LUT UR5, UR18, 0x3, URZ, 0xc0, !UPT ;  /* 0x0000000312057892 */ /* 0x000fc8000f8ec0ff */
[----:B------:R-:W-:-:S03]  /*05b0*/  UISETP.NE.AND UP1, UPT, UR5, URZ, UPT ;  /* 0x000000ff0500728c */ /* 0x000fc6000bf25270 */
[----:B------:R-:W-:Y:S08]  /*05c0*/  BRA.U !UP0, `(.L_x_5) ;  /* 0x00000001087c7547 */ /* 0x000ff0000b800000 */
[----:B------:R-:W0:Y:S01]  /*05d0*/  LDC.64 R6, c[0x0][0x388] ;  /* 0x0000e200ff067b82 */ /* 0x000e220000000a00 */
[----:B------:R-:W1:Y:S01]  /*05e0*/  LDCU.64 UR6, c[0x0][0x380] ;  /* 0x00007000ff0677ac */ /* 0x000e620008000a00 */
[----:B------:R-:W-:Y:S01]  /*05f0*/  MOV R5, UR4 ;  /* 0x0000000400057c02 */ /* 0x000fe20008000f00 */
[C---:B------:R-:W-:Y:S01]  /*0600*/  VIADD R3, R2.reuse, UR4 ;  /* 0x0000000402037c36 */ /* 0x040fe20008000000 */
[----:B------:R-:W-:Y:S02]  /*0610*/  MOV R11, UR18 ;  /* 0x00000012000b7c02 */ /* 0x000fe40008000f00 */
[----:B------:R-:W-:Y:S01]  /*0620*/  IADD3 R14, P0, PT, R2, UR4, RZ ;  /* 0x00000004020e7c10 */ /* 0x000fe2000ff1e0ff */
[----:B------:R-:W-:Y:S01]  /*0630*/  IMAD R5, R5, UR18, R0 ;  /* 0x0000001205057c24 */ /* 0x000fe2000f8e0200 */
[----:B------:R-:W2:Y:S01]  /*0640*/  LDC.64 R8, c[0x0][0x380] ;  /* 0x0000e000ff087b82 */ /* 0x000ea20000000a00 */
[----:B------:R-:W-:Y:S02]  /*0650*/  MOV R15, UR18 ;  /* 0x00000012000f7c02 */ /* 0x000fe40008000f00 */
[----:B------:R-:W-:Y:S01]  /*0660*/  MOV R17, UR18 ;  /* 0x0000001200117c02 */ /* 0x000fe20008000f00 */
[----:B0-----:R-:W-:-:S04]  /*0670*/  IMAD.WIDE R6, R5, 0x4, R6 ;  /* 0x0000000405067825 */ /* 0x001fc800078e0206 */
[----:B------:R-:W-:Y:S02]  /*0680*/  IMAD.WIDE.U32 R10, R11, 0x4, R6 ;  /* 0x000000040b0a7825 */ /* 0x000fe400078e0006 */
[----:B------:R-:W3:Y:S02]  /*0690*/  LDG.E R6, desc[UR16][R6.64] ;  /* 0x0000001006067981 */ /* 0x000ee4000c1e1900 */
[----:B--2---:R-:W-:Y:S01]  /*06a0*/  IMAD.WIDE.U32 R8, R3, 0x4, R8 ;  /* 0x0000000403087825 */ /* 0x004fe200078e0008 */
[----:B------:R-:W-:Y:S02]  /*06b0*/  IADD3.X R3, PT, PT, RZ, RZ, RZ, P0, !PT ;  /* 0x000000ffff037210 */ /* 0x000fe400007fe4ff */
[----:B-1----:R-:W-:-:S03]  /*06c0*/  LEA R4, P0, R14, UR6, 0x2 ;  /* 0x000000060e047c11 */ /* 0x002fc6000f8010ff */
[----:B------:R-:W3:Y:S01]  /*06d0*/  LDG.E R9, desc[UR16][R8.64] ;  /* 0x0000001008097981 */ /* 0x000ee2000c1e1900 */
[----:B------:R-:W-:Y:S01]  /*06e0*/  LEA.HI.X R5, R14, UR7, R3, 0x2, P0 ;  /* 0x000000070e057c11 */ /* 0x000fe200080f1403 */
[----:B------:R-:W-:Y:S02]  /*06f0*/  IMAD.WIDE.U32 R14, R15, 0x4, R10 ;  /* 0x000000040f0e7825 */ /* 0x000fe400078e000a */
[----:B------:R-:W2:Y:S04]  /*0700*/  LDG.E R3, desc[UR16][R10.64] ;  /* 0x000000100a037981 */ /* 0x000ea8000c1e1900 */
[----:B------:R-:W2:Y:S01]  /*0710*/  LDG.E R18, desc[UR16][R4.64+0x4] ;  /* 0x0000041004127981 */ /* 0x000ea2000c1e1900 */
[----:B------:R-:W-:-:S03]  /*0720*/  IMAD.WIDE.U32 R16, R17, 0x4, R14 ;  /* 0x0000000411107825 */ /* 0x000fc600078e000e */
[----:B------:R-:W4:Y:S04]  /*0730*/  LDG.E R19, desc[UR16][R14.64] ;  /* 0x000000100e137981 */ /* 0x000f28000c1e1900 */
[----:B------:R-:W4:Y:S04]  /*0740*/  LDG.E R20, desc[UR16][R4.64+0x8] ;  /* 0x0000081004147981 */ /* 0x000f28000c1e1900 */
[----:B------:R-:W5:Y:S04]  /*0750*/  LDG.E R22, desc[UR16][R4.64+0xc] ;  /* 0x00000c1004167981 */ /* 0x000f68000c1e1900 */
[----:B------:R-:W5:Y:S01]  /*0760*/  LDG.E R16, desc[UR16][R16.64] ;  /* 0x0000001010107981 */ /* 0x000f62000c1e1900 */
[----:B------:R-:W-:Y:S01]  /*0770*/  UIADD3 UR4, UPT, UPT, UR4, 0x4, URZ ;  /* 0x0000000404047890 */ /* 0x000fe2000fffe0ff */
[----:B---3--:R-:W-:-:S04]  /*0780*/  FFMA R9, R9, R6, R12 ;  /* 0x0000000609097223 */ /* 0x008fc8000000000c */
[----:B--2---:R-:W-:-:S04]  /*0790*/  FFMA R3, R18, R3, R9 ;  /* 0x0000000312037223 */ /* 0x004fc80000000009 */
[----:B----4-:R-:W-:-:S04]  /*07a0*/  FFMA R3, R20, R19, R3 ;  /* 0x0000001314037223 */ /* 0x010fc80000000003 */
[----:B-----5:R-:W-:-:S07]  /*07b0*/  FFMA R12, R22, R16, R3 ;  /* 0x00000010160c7223 */ /* 0x020fce0000000003 */
.L_x_5:
[----:B------:R-:W-:Y:S05]  /*07c0*/  BRA.U !UP1, `(.L_x_2) ;  /* 0x0000000109a87547 */ /* 0x000fea000b800000 */
[----:B------:R-:W-:Y:S01]  /*07d0*/  UISETP.NE.AND UP0, UPT, UR5, 0x1, UPT ;  /* 0x000000010500788c */ /* 0x000fe2000bf05270 */
[----:B------:R-:W-:Y:S01]  /*07e0*/  MOV R9, UR4 ;  /* 0x0000000400097c02 */ /* 0x000fe20008000f00 */
[----:B------:R-:W-:Y:S02]  /*07f0*/  ULOP3.LUT UR5, UR18, 0x1, URZ, 0xc0, !UPT ;  /* 0x0000000112057892 */ /* 0x000fe4000f8ec0ff */
[----:B------:R-:W-:Y:S02]  /*0800*/  MOV R17, UR18 ;  /* 0x0000001200117c02 */ /* 0x000fe40008000f00 */
[----:B------:R-:W-:Y:S01]  /*0810*/  UISETP.NE.U32.AND UP1, UPT, UR5, 0x1, UPT ;  /* 0x000000010500788c */ /* 0x000fe2000bf25070 */
[----:B------:R-:W-:-:S04]  /*0820*/  PLOP3.LUT P1, PT, PT, PT, UP0, 0x80, 0x8 ;  /* 0x000000000008781c */ /* 0x000fc80003f2f008 */
[----:B------:R-:W0:Y:S01]  /*0830*/  @UP0 LDCU.128 UR8, c[0x0][0x380] ;  /* 0x00007000ff0807ac */ /* 0x000e220008000c00 */
[----:B------:R-:W-:Y:S01]  /*0840*/  PLOP3.LUT P0, PT, PT, PT, UP1, 0x80, 0x8 ;  /* 0x000000000008781c */ /* 0x000fe20003f0f018 */
[----:B------:R-:W1:Y:S04]  /*0850*/  @UP0 LDCU.64 UR6, c[0x0][0x380] ;  /* 0x00007000ff0607ac */ /* 0x000e680008000a00 */
[----:B------:R-:W2:Y:S03]  /*0860*/  @!UP1 LDCU.128 UR12, c[0x0][0x380] ;  /* 0x00007000ff0c97ac */ /* 0x000ea60008000c00 */
[C---:B------:R-:W-:Y:S02]  /*0870*/  @P1 IADD3 R3, PT, PT, R2.reuse, UR4, RZ ;  /* 0x0000000402031c10 */ /* 0x040fe4000fffe0ff */
[----:B------:R-:W-:Y:S01]  /*0880*/  @P1 IADD3 R5, P2, PT, R2, UR4, RZ ;  /* 0x0000000402051c10 */ /* 0x000fe2000ff5e0ff */
[----:B------:R-:W-:-:S03]  /*0890*/  @UP0 UIADD3 UR4, UPT, UPT, UR4, 0x2, URZ ;  /* 0x0000000204040890 */ /* 0x000fc6000fffe0ff */
[----:B------:R-:W-:Y:S02]  /*08a0*/  @P1 IADD3.X R8, PT, PT, RZ, RZ, RZ, P2, !PT ;  /* 0x000000ffff081210 */ /* 0x000fe400017fe4ff */
[----:B0-----:R-:W-:Y:S01]  /*08b0*/  MOV R14, UR8 ;  /* 0x00000008000e7c02 */ /* 0x001fe20008000f00 */
[----:B------:R-:W-:Y:S01]  /*08c0*/  IMAD.U32 R6, RZ, RZ, UR10 ;  /* 0x0000000aff067e24 */ /* 0x000fe2000f8e00ff */
[----:B------:R-:W-:Y:S02]  /*08d0*/  MOV R15, UR9 ;  /* 0x00000009000f7c02 */ /* 0x000fe40008000f00 */
[----:B------:R-:W-:Y:S02]  /*08e0*/  MOV R7, UR11 ;  /* 0x0000000b00077c02 */ /* 0x000fe40008000f00 */
[----:B-1----:R-:W-:Y:S01]  /*08f0*/  @P1 LEA R4, P2, R5, UR6, 0x2 ;  /* 0x0000000605041c11 */ /* 0x002fe2000f8410ff */
[----:B------:R-:W-:-:S04]  /*0900*/  @P1 IMAD.WIDE.U32 R14, R3, 0x4, R14 ;  /* 0x00000004030e1825 */ /* 0x000fc800078e000e */
[----:B------:R-:W-:Y:S01]  /*0910*/  @P1 IMAD R3, R9, UR18, R0 ;  /* 0x0000001209031c24 */ /* 0x000fe2000f8e0200 */
[----:B------:R-:W-:-:S03]  /*0920*/  MOV R21, UR4 ;  /* 0x0000000400157c02 */ /* 0x000fc60008000f00 */
[----:B------:R-:W-:Y:S01]  /*0930*/  @P1 IMAD.WIDE R6, R3, 0x4, R6 ;  /* 0x0000000403061825 */ /* 0x000fe200078e0206 */
[----:B------:R-:W-:Y:S01]  /*0940*/  @P1 LEA.HI.X R5, R5, UR7, R8, 0x2, P2 ;  /* 0x0000000705051c11 */ /* 0x000fe200090f1408 */
[----:B------:R-:W3:Y:S01]  /*0950*/  @P1 LDG.E R3, desc[UR16][R14.64] ;  /* 0x000000100e031981 */ /* 0x000ee2000c1e1900 */
[----:B--2---:R-:W-:Y:S01]  /*0960*/  MOV R8, UR12 ;  /* 0x0000000c00087c02 */ /* 0x004fe20008000f00 */
[----:B------:R-:W-:Y:S01]  /*0970*/  @!P0 IMAD R21, R21, UR18, R0 ;  /* 0x0000001215158c24 */ /* 0x000fe2000f8e0200 */
[----:B------:R-:W-:Y:S01]  /*0980*/  MOV R9, UR13 ;  /* 0x0000000d00097c02 */ /* 0x000fe20008000f00 */
[----:B------:R-:W-:Y:S01]  /*0990*/  @P1 IMAD.WIDE.U32 R16, R17, 0x4, R6 ;  /* 0x0000000411101825 */ /* 0x000fe200078e0006 */
[----:B------:R-:W-:Y:S01]  /*09a0*/  @!P0 IADD3 R19, PT, PT, R2, UR4, RZ ;  /* 0x0000000402138c10 */ /* 0x000fe2000fffe0ff */
[----:B------:R-:W3:Y:S01]  /*09b0*/  @P1 LDG.E R6, desc[UR16][R6.64] ;  /* 0x0000001006061981 */ /* 0x000ee2000c1e1900 */
[----:B------:R-:W-:Y:S02]  /*09c0*/  MOV R10, UR14 ;  /* 0x0000000e000a7c02 */ /* 0x000fe40008000f00 */
[----:B------:R-:W-:Y:S01]  /*09d0*/  MOV R11, UR15 ;  /* 0x0000000f000b7c02 */ /* 0x000fe20008000f00 */
[----:B------:R-:W-:Y:S01]  /*09e0*/  @!P0 IMAD.WIDE.U32 R8, R19, 0x4, R8 ;  /* 0x0000000413088825 */ /* 0x000fe200078e0008 */
[----:B------:R-:W2:Y:S03]  /*09f0*/  @P1 LDG.E R16, desc[UR16][R16.64] ;  /* 0x0000001010101981 */ /* 0x000ea6000c1e1900 */
[----:B------:R-:W-:Y:S01]  /*0a00*/  @!P0 IMAD.WIDE R10, R21, 0x4, R10 ;  /* 0x00000004150a8825 */ /* 0x000fe200078e020a */
[----:B------:R-:W2:Y:S04]  /*0a10*/  @P1 LDG.E R4, desc[UR16][R4.64+0x4] ;  /* 0x0000041004041981 */ /* 0x000ea8000c1e1900 */
[----:B------:R-:W4:Y:S04]  /*0a20*/  @!P0 LDG.E R9, desc[UR16][R8.64] ;  /* 0x0000001008098981 */ /* 0x000f28000c1e1900 */
[----:B------:R-:W4:Y:S01]  /*0a30*/  @!P0 LDG.E R10, desc[UR16][R10.64] ;  /* 0x000000100a0a8981 */ /* 0x000f22000c1e1900 */
[----:B---3--:R-:W-:-:S04]  /*0a40*/  @P1 FFMA R3, R3, R6, R12 ;  /* 0x0000000603031223 */ /* 0x008fc8000000000c */
[----:B--2---:R-:W-:-:S04]  /*0a50*/  @P1 FFMA R12, R4, R16, R3 ;  /* 0x00000010040c1223 */ /* 0x004fc80000000003 */
[----:B----4-:R-:W-:-:S07]  /*0a60*/  @!P0 FFMA R12, R9, R10, R12 ;  /* 0x0000000a090c8223 */ /* 0x010fce000000000c */
.L_x_2:
[----:B------:R-:W0:Y:S01]  /*0a70*/  LDC.64 R2, c[0x0][0x390] ;  /* 0x0000e400ff027b82 */ /* 0x000e220000000a00 */
[----:B------:R-:W-:-:S04]  /*0a80*/  IMAD R13, R13, UR18, R0 ;  /* 0x000000120d0d7c24 */ /* 0x000fc8000f8e0200 */
[----:B0-----:R-:W-:-:S05]  /*0a90*/  IMAD.WIDE R2, R13, 0x4, R2 ;  /* 0x000000040d027825 */ /* 0x001fca00078e0202 */
[----:B------:R-:W-:Y:S01]  /*0aa0*/  STG.E desc[UR16][R2.64], R12 ;  /* 0x0000000c02007986 */ /* 0x000fe2000c101910 */
[----:B------:R-:W-:Y:S05]  /*0ab0*/  EXIT ;  /* 0x000000000000794d */ /* 0x000fea0003800000 */
.L_x_6:
        /* <DEDUP_REMOVED lines=12> */
.L_x_10:


//--------------------- .text._Z6matmulPfS_S_     --------------------------
	.section	.text._Z6matmulPfS_S_,"ax",@progbits
	.align	128
        .global         _Z6matmulPfS_S_
        .type           _Z6matmulPfS_S_,@function
        .size           _Z6matmulPfS_S_,(.L_x_11 - _Z6matmulPfS_S_)
        .other          _Z6matmulPfS_S_,@"STO_CUDA_ENTRY STV_DEFAULT"
_Z6matmulPfS_S_:
.text._Z6matmulPfS_S_:
[----:B------:R-:W-:Y:S01]  /*0000*/  LDC R1, c[0x0][0x37c] ;  /* 0x0000df00ff017b82 */ /* 0x000fe20000000800 */
[----:B------:R-:W0:Y:S07]  /*0010*/  S2R R2, SR_TID.Y ;  /* 0x0000000000027919 */ /* 0x000e2e0000002200 */
[----:B------:R-:W1:Y:S01]  /*0020*/  LDC R0, c[0x0][0x360] ;  /* 0x0000d800ff007b82 */ /* 0x000e620000000800 */
[----:B------:R-:W2:Y:S01]  /*0030*/  LDCU.64 UR4, c[0x0][0x388] ;  /* 0x00007100ff0477ac */ /* 0x000ea20008000a00 */
[----:B------:R-:W-:Y:S01]  /*0040*/  HFMA2 R3, -RZ, RZ, 0, 0 ;  /* 0x00000000ff037431 */ /* 0x000fe200000001ff */
[----:B------:R-:W1:Y:S01]  /*0050*/  S2R R9, SR_TID.X ;  /* 0x0000000000097919 */ /* 0x000e620000002100 */
[----:B------:R-:W-:Y:S01]  /*0060*/  MOV R24, RZ ;  /* 0x000000ff00187202 */ /* 0x000fe20000000f00 */
[----:B------:R-:W3:Y:S03]  /*0070*/  LDCU.64 UR6, c[0x0][0x358] ;  /* 0x00006b00ff0677ac */ /* 0x000ee60008000a00 */
[----:B------:R-:W0:Y:S08]  /*0080*/  S2UR UR9, SR_CTAID.Y ;  /* 0x00000000000979c3 */ /* 0x000e300000002600 */
[----:B------:R-:W0:Y:S01]  /*0090*/  LDC R11, c[0x0][0x364] ;  /* 0x0000d900ff0b7b82 */ /* 0x000e220000000800 */
[----:B--2---:R-:W-:-:S04]  /*00a0*/  UIADD3 UR4, UP0, UPT, UR4, 0x3e80, URZ ;  /* 0x00003e8004047890 */ /* 0x004fc8000ff1e0ff */
[----:B------:R-:W-:-:S03]  /*00b0*/  UIADD3.X UR5, UPT, UPT, URZ, UR5, URZ, UP0, !UPT ;  /* 0x00000005ff057290 */ /* 0x000fc600087fe4ff */
[----:B------:R-:W2:Y:S08]  /*00c0*/  LDC.64 R6, c[0x0][0x380] ;  /* 0x0000e000ff067b82 */ /* 0x000eb00000000a00 */
[----:B------:R-:W1:Y:S01]  /*00d0*/  S2UR UR8, SR_CTAID.X ;  /* 0x00000000000879c3 */ /* 0x000e620000002500 */
[----:B0-----:R-:W-:-:S04]  /*00e0*/  IMAD.WIDE.U32 R4, R11, UR9, R2 ;  /* 0x000000090b047c25 */ /* 0x001fc8000f8e0002 */
[----:B------:R-:W-:Y:S01]  /*00f0*/  IMAD R3, R5, 0xfa0, RZ ;  /* 0x00000fa005037824 */ /* 0x000fe200078e02ff */
[----:B------:R-:W-:Y:S01]  /*0100*/  MOV R5, UR5 ;  /* 0x0000000500057c02 */ /* 0x000fe20008000f00 */
[----:B------:R-:W-:Y:S02]  /*0110*/  IMAD R11, R11, UR9, R2 ;  /* 0x000000090b0b7c24 */ /* 0x000fe4000f8e0202 */
[----:B--2---:R-:W-:Y:S01]  /*0120*/  IMAD.WIDE.U32 R6, R4, 0xfa0, R6 ;  /* 0x00000fa004067825 */ /* 0x004fe200078e0006 */
[----:B------:R-:W-:Y:S01]  /*0130*/  MOV R4, UR4 ;  /* 0x0000000400047c02 */ /* 0x000fe20008000f00 */
[----:B------:R-:W-:Y:S01]  /*0140*/  UMOV UR4, URZ ;  /* 0x000000ff00047c82 */ /* 0x000fe20008000000 */
[----:B------:R-:W-:Y:S01]  /*0150*/  IADD3 R6, P0, PT, R6, 0x10, RZ ;  /* 0x0000001006067810 */ /* 0x000fe20007f1e0ff */
[----:B-1----:R-:W-:-:S03]  /*0160*/  IMAD R0, R0, UR8, R9 ;  /* 0x0000000800007c24 */ /* 0x002fc6000f8e0209 */
[----:B------:R-:W-:Y:S02]  /*0170*/  IADD3.X R3, PT, PT, R7, R3, RZ, P0, !PT ;  /* 0x0000000307037210 */ /* 0x000fe400007fe4ff */
[----:B---3--:R-:W-:-:S07]  /*0180*/  MOV R13, R0 ;  /* 0x00000000000d7202 */ /* 0x008fce0000000f00 */
.L_x_7:
[----:B------:R-:W-:Y:S01]  /*0190*/  IMAD.WIDE R18, R13, 0x4, R4 ;  /* 0x000000040d127825 */ /* 0x000fe200078e0204 */
[----:B------:R-:W-:-:S04]  /*01a0*/  MOV R2, R6 ;  /* 0x0000000600027202 */ /* 0x000fc80000000f00 */
[----:B------:R-:W2:Y:S04]  /*01b0*/  LDG.E R14, desc[UR6][R18.64+-0x3e80] ;  /* 0xffc18006120e7981 */ /* 0x000ea8000c1e1900 */
[----:B------:R-:W2:Y:S04]  /*01c0*/  LDG.E R15, desc[UR6][R2.64+-0x10] ;  /* 0xfffff006020f7981 */ /* 0x000ea8000c1e1900 */
[----:B------:R-:W3:Y:S04]  /*01d0*/  LDG.E R7, desc[UR6][R2.64+-0xc] ;  /* 0xfffff40602077981 */ /* 0x000ee8000c1e1900 */
[----:B------:R-:W3:Y:S04]  /*01e0*/  LDG.E R6, desc[UR6][R18.64+-0x2ee0] ;  /* 0xffd1200612067981 */ /* 0x000ee8000c1e1900 */
[----:B------:R-:W4:Y:S04]  /*01f0*/  LDG.E R8, desc[UR6][R2.64+-0x8] ;  /* 0xfffff80602087981 */ /* 0x000f28000c1e1900 */
[----:B------:R-:W4:Y:S04]  /*0200*/  LDG.E R9, desc[UR6][R18.64+-0x1f40] ;  /* 0xffe0c00612097981 */ /* 0x000f28000c1e1900 */
[----:B------:R-:W5:Y:S04]  /*0210*/  LDG.E R20, desc[UR6][R2.64+-0x4] ;  /* 0xfffffc0602147981 */ /* 0x000f68000c1e1900 */
[----:B------:R-:W5:Y:S04]  /*0220*/  LDG.E R25, desc[UR6][R18.64+-0xfa0] ;  /* 0xfff0600612197981 */ /* 0x000f68000c1e1900 */
[----:B------:R-:W5:Y:S04]  /*0230*/  LDG.E R16, desc[UR6][R2.64] ;  /* 0x0000000602107981 */ /* 0x000f68000c1e1900 */
[----:B------:R-:W5:Y:S04]  /*0240*/  LDG.E R23, desc[UR6][R18.64] ;  /* 0x0000000612177981 */ /* 0x000f68000c1e1900 */
[----:B------:R-:W5:Y:S04]  /*0250*/  LDG.E R12, desc[UR6][R2.64+0x4] ;  /* 0x00000406020c7981 */ /* 0x000f68000c1e1900 */
[----:B------:R-:W5:Y:S04]  /*0260*/  LDG.E R21, desc[UR6][R18.64+0xfa0] ;  /* 0x000fa00612157981 */ /* 0x000f68000c1e1900 */
[----:B------:R-:W5:Y:S04]  /*0270*/  LDG.E R10, desc[UR6][R2.64+0x8] ;  /* 0x00000806020a7981 */ /* 0x000f68000c1e1900 */
[----:B------:R-:W5:Y:S01]  /*0280*/  LDG.E R17, desc[UR6][R18.64+0x1f40] ;  /* 0x001f400612117981 */ /* 0x000f62000c1e1900 */
[----:B------:R-:W-:-:S03]  /*0290*/  IADD3 R29, PT, PT, R13, 0x1f40, RZ ;  /* 0x00001f400d1d7810 */ /* 0x000fc60007ffe0ff */
[----:B------:R-:W5:Y:S04]  /*02a0*/  LDG.E R22, desc[UR6][R18.64+0x2ee0] ;  /* 0x002ee00612167981 */ /* 0x000f68000c1e1900 */
[----:B------:R-:W5:Y:S04]  /*02b0*/  LDG.E R27, desc[UR6][R2.64+0xc] ;  /* 0x00000c06021b7981 */ /* 0x000f68000c1e1900 */
[----:B------:R-:W5:Y:S01]  /*02c0*/  LDG.E R18, desc[UR6][R2.64+0x1c] ;  /* 0x00001c0602127981 */ /* 0x000f62000c1e1900 */
[----:B--2---:R-:W-:Y:S01]  /*02d0*/  FFMA R24, R15, R14, R24 ;  /* 0x0000000e0f187223 */ /* 0x004fe20000000018 */
[----:B------:R-:W-:-:S05]  /*02e0*/  IMAD.WIDE R14, R29, 0x4, R4 ;  /* 0x000000041d0e7825 */ /* 0x000fca00078e0204 */
[----:B------:R-:W2:Y:S01]  /*02f0*/  LDG.E R19, desc[UR6][R14.64+0xfa0] ;  /* 0x000fa0060e137981 */ /* 0x000ea2000c1e1900 */
[----:B---3--:R-:W-:-:S03]  /*0300*/  FFMA R29, R7, R6, R24 ;  /* 0x00000006071d7223 */ /* 0x008fc60000000018 */
[----:B------:R-:W3:Y:S04]  /*0310*/  LDG.E R6, desc[UR6][R2.64+0x10] ;  /* 0x0000100602067981 */ /* 0x000ee8000c1e1900 */
[----:B------:R-:W3:Y:S01]  /*0320*/  LDG.E R7, desc[UR6][R14.64+-0x3e80] ;  /* 0xffc180060e077981 */ /* 0x000ee2000c1e1900 */
[----:B----4-:R-:W-:-:S03]  /*0330*/  FFMA R29, R8, R9, R29 ;  /* 0x00000009081d7223 */ /* 0x010fc6000000001d */
[----:B------:R-:W4:Y:S04]  /*0340*/  LDG.E R8, desc[UR6][R2.64+0x14] ;  /* 0x0000140602087981 */ /* 0x000f28000c1e1900 */
[----:B------:R-:W4:Y:S01]  /*0350*/  LDG.E R9, desc[UR6][R14.64+-0x2ee0] ;  /* 0xffd120060e097981 */ /* 0x000f22000c1e1900 */
[----:B-----5:R-:W-:-:S03]  /*0360*/  FFMA R29, R20, R25, R29 ;  /* 0x00000019141d7223 */ /* 0x020fc6000000001d */
[----:B------:R-:W5:Y:S04]  /*0370*/  LDG.E R20, desc[UR6][R2.64+0x18] ;  /* 0x0000180602147981 */ /* 0x000f68000c1e1900 */
[----:B------:R-:W5:Y:S01]  /*0380*/  LDG.E R25, desc[UR6][R14.64+-0x1f40] ;  /* 0xffe0c0060e197981 */ /* 0x000f62000c1e1900 */
[----:B------:R-:W-:-:S03]  /*0390*/  FFMA R29, R16, R23, R29 ;  /* 0x00000017101d7223 */ /* 0x000fc6000000001d */
[----:B------:R-:W2:Y:S04]  /*03a0*/  LDG.E R23, desc[UR6][R14.64+-0xfa0] ;  /* 0xfff060060e177981 */ /* 0x000ea8000c1e1900 */
[----:B------:R-:W2:Y:S01]  /*03b0*/  LDG.E R16, desc[UR6][R2.64+0x20] ;  /* 0x0000200602107981 */ /* 0x000ea2000c1e1900 */
[----:B------:R-:W-:-:S03]  /*03c0*/  FFMA R29, R12, R21, R29 ;  /* 0x000000150c1d7223 */ /* 0x000fc6000000001d */
[----:B------:R-:W2:Y:S04]  /*03d0*/  LDG.E R21, desc[UR6][R14.64] ;  /* 0x000000060e157981 */ /* 0x000ea8000c1e1900 */
[----:B------:R-:W2:Y:S01]  /*03e0*/  LDG.E R12, desc[UR6][R2.64+0x24] ;  /* 0x00002406020c7981 */ /* 0x000ea2000c1e1900 */
[----:B------:R-:W-:-:S03]  /*03f0*/  FFMA R24, R10, R17, R29 ;  /* 0x000000110a187223 */ /* 0x000fc6000000001d */
[----:B------:R-:W2:Y:S04]  /*0400*/  LDG.E R10, desc[UR6][R2.64+0x28] ;  /* 0x00002806020a7981 */ /* 0x000ea8000c1e1900 */
[----:B------:R-:W2:Y:S01]  /*0410*/  LDG.E R17, desc[UR6][R14.64+0x1f40] ;  /* 0x001f40060e117981 */ /* 0x000ea2000c1e1900 */
[----:B------:R-:W-:Y:S01]  /*0420*/  FFMA R27, R27, R22, R24 ;  /* 0x000000161b1b7223 */ /* 0x000fe20000000018 */
[----:B------:R-:W-:Y:S02]  /*0430*/  IADD3 R24, PT, PT, R13, 0x3e80, RZ ;  /* 0x00003e800d187810 */ /* 0x000fe40007ffe0ff */
[----:B------:R-:W2:Y:S04]  /*0440*/  LDG.E R22, desc[UR6][R14.64+0x2ee0] ;  /* 0x002ee0060e167981 */ /* 0x000ea8000c1e1900 */
[----:B------:R-:W2:Y:S01]  /*0450*/  LDG.E R14, desc[UR6][R2.64+0x48] ;  /* 0x00004806020e7981 */ /* 0x000ea2000c1e1900 */
[----:B---3--:R-:W-:Y:S01]  /*0460*/  FFMA R29, R6, R7, R27 ;  /* 0x00000007061d7223 */ /* 0x008fe2000000001b */
[----:B------:R-:W-:-:S02]  /*0470*/  IMAD.WIDE R6, R24, 0x4, R4 ;  /* 0x0000000418067825 */ /* 0x000fc400078e0204 */
        /* <DEDUP_REMOVED lines=8> */
[----:B--2---:R-:W-:-:S03]  /*0500*/  FFMA R29, R18, R23, R29 ;  /* 0x00000017121d7223 */ /* 0x004fc6000000001d */
[----:B------:R-:W2:Y:S04]  /*0510*/  LDG.E R18, desc[UR6][R2.64+0x38] ;  /* 0x0000380602127981 */ /* 0x000ea8000c1e1900 */
[----:B------:R-:W2:Y:S01]  /*0520*/  LDG.E R23, desc[UR6][R6.64+-0x1f40] ;  /* 0xffe0c00606177981 */ /* 0x000ea2000c1e1900 */
[----:B------:R-:W-:-:S03]  /*0530*/  FFMA R29, R16, R21, R29 ;  /* 0x00000015101d7223 */ /* 0x000fc6000000001d */
[----:B------:R-:W2:Y:S01]  /*0540*/  LDG.E R16, desc[UR6][R2.64+0x3c] ;  /* 0x00003c0602107981 */ /* 0x000ea2000c1e1900 */
[----:B------:R-:W-:-:S03]  /*0550*/  FFMA R19, R12, R19, R29 ;  /* 0x000000130c137223 */ /* 0x000fc6000000001d */
[----:B------:R-:W2:Y:S04]  /*0560*/  LDG.E R21, desc[UR6][R6.64+-0xfa0] ;  /* 0xfff0600606157981 */ /* 0x000ea8000c1e1900 */
[----:B------:R-:W2:Y:S01]  /*0570*/  LDG.E R12, desc[UR6][R2.64+0x40] ;  /* 0x00004006020c7981 */ /* 0x000ea2000c1e1900 */
[----:B------:R-:W-:-:S03]  /*0580*/  FFMA R24, R10, R17, R19 ;  /* 0x000000110a187223 */ /* 0x000fc60000000013 */
[----:B------:R-:W2:Y:S04]  /*0590*/  LDG.E R19, desc[UR6][R2.64+0x44] ;  /* 0x0000440602137981 */ /* 0x000ea8000c1e1900 */
[----:B------:R-:W2:Y:S04]  /*05a0*/  LDG.E R10, desc[UR6][R6.64+0xfa0] ;  /* 0x000fa006060a7981 */ /* 0x000ea8000c1e1900 */
[----:B------:R-:W2:Y:S01]  /*05b0*/  LDG.E R17, desc[UR6][R6.64+0x1f40] ;  /* 0x001f400606117981 */ /* 0x000ea2000c1e1900 */
[----:B---3--:R-:W-:Y:S01]  /*05c0*/  FFMA R27, R27, R22, R24 ;  /* 0x000000161b1b7223 */ /* 0x008fe20000000018 */
[----:B------:R-:W-:-:S02]  /*05d0*/  IADD3 R24, PT, PT, R13, 0x5dc0, RZ ;  /* 0x00005dc00d187810 */ /* 0x000fc40007ffe0ff */
[----:B------:R-:W3:Y:S01]  /*05e0*/  LDG.E R22, desc[UR6][R6.64+0x2ee0] ;  /* 0x002ee00606167981 */ /* 0x000ee2000c1e1900 */
[----:B----4-:R-:W-:Y:S02]  /*05f0*/  FFMA R29, R8, R9, R27 ;  /* 0x00000009081d7223 */ /* 0x010fe4000000001b */
[----:B------:R-:W-:Y:S01]  /*0600*/  IMAD.WIDE R8, R24, 0x4, R4 ;  /* 0x0000000418087825 */ /* 0x000fe200078e0204 */
[----:B------:R-:W3:Y:S04]  /*0610*/  LDG.E R27, desc[UR6][R2.64+0x4c] ;  /* 0x00004c06021b7981 */ /* 0x000ee8000c1e1900 */
        /* <DEDUP_REMOVED lines=8> */
[----:B------:R-:W4:Y:S01]  /*06a0*/  LDG.E R6, desc[UR6][R8.64+-0x1f40] ;  /* 0xffe0c00608067981 */ /* 0x000f22000c1e1900 */
[----:B------:R-:W-:-:S03]  /*06b0*/  FFMA R16, R12, R15, R21 ;  /* 0x0000000f0c107223 */ /* 0x000fc60000000015 */
[----:B------:R-:W4:Y:S04]  /*06c0*/  LDG.E R12, desc[UR6][R2.64+0x5c] ;  /* 0x00005c06020c7981 */ /* 0x000f28000c1e1900 */
[----:B------:R-:W4:Y:S01]  /*06d0*/  LDG.E R21, desc[UR6][R8.64+-0xfa0] ;  /* 0xfff0600608157981 */ /* 0x000f22000c1e1900 */
[----:B------:R-:W-:-:S03]  /*06e0*/  FFMA R15, R19, R10, R16 ;  /* 0x0000000a130f7223 */ /* 0x000fc60000000010 */
[----:B------:R-:W4:Y:S04]  /*06f0*/  LDG.E R19, desc[UR6][R2.64+0x60] ;  /* 0x0000600602137981 */ /* 0x000f28000c1e1900 */
[----:B------:R-:W4:Y:S01]  /*0700*/  LDG.E R10, desc[UR6][R8.64] ;  /* 0x00000006080a7981 */ /* 0x000f22000c1e1900 */
[----:B------:R-:W-:-:S03]  /*0710*/  FFMA R14, R14, R17, R15 ;  /* 0x000000110e0e7223 */ /* 0x000fc6000000000f */
[----:B------:R-:W4:Y:S04]  /*0720*/  LDG.E R29, desc[UR6][R2.64+0x64] ;  /* 0x00006406021d7981 */ /* 0x000f28000c1e1900 */
[----:B------:R-:W4:Y:S04]  /*0730*/  LDG.E R24, desc[UR6][R8.64+0xfa0] ;  /* 0x000fa00608187981 */ /* 0x000f28000c1e1900 */
[----:B------:R-:W4:Y:S04]  /*0740*/  LDG.E R17, desc[UR6][R2.64+0x68] ;  /* 0x0000680602117981 */ /* 0x000f28000c1e1900 */
[----:B------:R-:W4:Y:S01]  /*0750*/  LDG.E R16, desc[UR6][R8.64+0x1f40] ;  /* 0x001f400608107981 */ /* 0x000f22000c1e1900 */
[----:B------:R-:W-:Y:S01]  /*0760*/  IADD3 R15, PT, PT, R13, 0x7d00, RZ ;  /* 0x00007d000d0f7810 */ /* 0x000fe20007ffe0ff */
[----:B---3--:R-:W-:-:S02]  /*0770*/  FFMA R14, R27, R22, R14 ;  /* 0x000000161b0e7223 */ /* 0x008fc4000000000e */
[----:B------:R-:W3:Y:S02]  /*0780*/  LDG.E R22, desc[UR6][R8.64+0x2ee0] ;  /* 0x002ee00608167981 */ /* 0x000ee4000c1e1900 */
[----:B-----5:R-:W-:Y:S01]  /*0790*/  FFMA R20, R25, R20, R14 ;  /* 0x0000001419147223 */ /* 0x020fe2000000000e */
[----:B------:R-:W-:Y:S01]  /*07a0*/  IMAD.WIDE R14, R15, 0x4, R4 ;  /* 0x000000040f0e7825 */ /* 0x000fe200078e0204 */
[----:B------:R-:W3:Y:S04]  /*07b0*/  LDG.E R25, desc[UR6][R2.64+0x6c] ;  /* 0x00006c0602197981 */ /* 0x000ee8000c1e1900 */
[----:B------:R-:W5:Y:S01]  /*07c0*/  LDG.E R8, desc[UR6][R2.64+0x78] ;  /* 0x0000780602087981 */ /* 0x000f62000c1e1900 */
[----:B--2---:R-:W-:-:S03]  /*07d0*/  FFMA R20, R23, R18, R20 ;  /* 0x0000001217147223 */ /* 0x004fc60000000014 */
[----:B------:R-:W2:Y:S01]  /*07e0*/  LDG.E R18, desc[UR6][R2.64+0x70] ;  /* 0x0000700602127981 */ /* 0x000ea2000c1e1900 */
[----:B----4-:R-:W-:-:S03]  /*07f0*/  FFMA R27, R7, R6, R20 ;  /* 0x00000006071b7223 */ /* 0x010fc60000000014 */
[----:B------:R-:W2:Y:S04]  /*0800*/  LDG.E R23, desc[UR6][R14.64+-0x3e80] ;  /* 0xffc180060e177981 */ /* 0x000ea8000c1e1900 */
[----:B------:R-:W4:Y:S01]  /*0810*/  LDG.E R6, desc[UR6][R2.64+0x74] ;  /* 0x0000740602067981 */ /* 0x000f22000c1e1900 */
[----:B------:R-:W-:-:S03]  /*0820*/  FFMA R12, R12, R21, R27 ;  /* 0x000000150c0c7223 */ /* 0x000fc6000000001b */
[----:B------:R-:W4:Y:S04]  /*0830*/  LDG.E R7, desc[UR6][R14.64+-0x2ee0] ;  /* 0xffd120060e077981 */ /* 0x000f28000c1e1900 */
[----:B------:R-:W5:Y:S01]  /*0840*/  LDG.E R9, desc[UR6][R14.64+-0x1f40] ;  /* 0xffe0c0060e097981 */ /* 0x000f62000c1e1900 */
[----:B------:R-:W-:-:S03]  /*0850*/  FFMA R12, R19, R10, R12 ;  /* 0x0000000a130c7223 */ /* 0x000fc6000000000c */
[----:B------:R-:W5:Y:S04]  /*0860*/  LDG.E R10, desc[UR6][R2.64+0x7c] ;  /* 0x00007c06020a7981 */ /* 0x000f68000c1e1900 */
[----:B------:R-:W5:Y:S01]  /*0870*/  LDG.E R19, desc[UR6][R14.64+-0xfa0] ;  /* 0xfff060060e137981 */ /* 0x000f62000c1e1900 */
[----:B------:R-:W-:-:S03]  /*0880*/  FFMA R24, R29, R24, R12 ;  /* 0x000000181d187223 */ /* 0x000fc6000000000c */
[----:B------:R-:W5:Y:S04]  /*0890*/  LDG.E R12, desc[UR6][R2.64+0x80] ;  /* 0x00008006020c7981 */ /* 0x000f68000c1e1900 */
[----:B------:R-:W5:Y:S01]  /*08a0*/  LDG.E R21, desc[UR6][R14.64] ;  /* 0x000000060e157981 */ /* 0x000f62000c1e1900 */
[----:B------:R-:W-:-:S03]  /*08b0*/  FFMA R26, R17, R16, R24 ;  /* 0x00000010111a7223 */ /* 0x000fc60000000018 */
[----:B------:R-:W5:Y:S04]  /*08c0*/  LDG.E R17, desc[UR6][R2.64+0x84] ;  /* 0x0000840602117981 */ /* 0x000f68000c1e1900 */
[----:B------:R-:W5:Y:S04]  /*08d0*/  LDG.E R20, desc[UR6][R14.64+0xfa0] ;  /* 0x000fa0060e147981 */ /* 0x000f68000c1e1900 */
[----:B------:R-:W5:Y:S04]  /*08e0*/  LDG.E R16, desc[UR6][R14.64+0x1f40] ;  /* 0x001f40060e107981 */ /* 0x000f68000c1e1900 */
[----:B------:R-:W5:Y:S04]  /*08f0*/  LDG.E R29, desc[UR6][R2.64+0x88] ;  /* 0x00008806021d7981 */ /* 0x000f68000c1e1900 */
[----:B------:R-:W5:Y:S04]  /*0900*/  LDG.E R27, desc[UR6][R14.64+0x2ee0] ;  /* 0x002ee0060e1b7981 */ /* 0x000f68000c1e1900 */
[----:B------:R0:W5:Y:S01]  /*0910*/  LDG.E R24, desc[UR6][R2.64+0x8c] ;  /* 0x00008c0602187981 */ /* 0x000162000c1e1900 */
[----:B------:R-:W-:-:S04]  /*0920*/  UIADD3 UR4, UPT, UPT, UR4, 0x28, URZ ;  /* 0x0000002804047890 */ /* 0x000fc8000fffe0ff */
[----:B------:R-:W-:Y:S01]  /*0930*/  UISETP.NE.AND UP0, UPT, UR4, 0x3e8, UPT ;  /* 0x000003e80400788c */ /* 0x000fe2000bf05270 */
[----:B------:R-:W-:Y:S01]  /*0940*/  IADD3 R13, PT, PT, R13, 0x9c40, RZ ;  /* 0x00009c400d0d7810 */ /* 0x000fe20007ffe0ff */
[----:B---3--:R-:W-:-:S04]  /*0950*/  FFMA R25, R25, R22, R26 ;  /* 0x0000001619197223 */ /* 0x008fc8000000001a */
[----:B--2---:R-:W-:-:S04]  /*0960*/  FFMA R23, R18, R23, R25 ;  /* 0x0000001712177223 */ /* 0x004fc80000000019 */
[----:B----4-:R-:W-:-:S04]  /*0970*/  FFMA R7, R6, R7, R23 ;  /* 0x0000000706077223 */ /* 0x010fc80000000017 */
[----:B-----5:R-:W-:-:S04]  /*0980*/  FFMA R7, R8, R9, R7 ;  /* 0x0000000908077223 */ /* 0x020fc80000000007 */
[----:B------:R-:W-:-:S04]  /*0990*/  FFMA R7, R10, R19, R7 ;  /* 0x000000130a077223 */ /* 0x000fc80000000007 */
[----:B------:R-:W-:Y:S01]  /*09a0*/  FFMA R12, R12, R21, R7 ;  /* 0x000000150c0c7223 */ /* 0x000fe20000000007 */
[----:B------:R-:W-:-:S03]  /*09b0*/  IADD3 R6, P0, PT, R2, 0xa0, RZ ;  /* 0x000000a002067810 */ /* 0x000fc60007f1e0ff */
[----:B------:R-:W-:Y:S01]  /*09c0*/  FFMA R12, R17, R20, R12 ;  /* 0x00000014110c7223 */ /* 0x000fe2000000000c */
[----:B0-----:R-:W-:-:S03]  /*09d0*/  IADD3.X R3, PT, PT, RZ, R3, RZ, P0, !PT ;  /* 0x00000003ff037210 */ /* 0x001fc600007fe4ff */
[----:B------:R-:W-:-:S04]  /*09e0*/  FFMA R29, R29, R16, R12 ;  /* 0x000000101d1d7223 */ /* 0x000fc8000000000c */
[----:B------:R-:W-:Y:S01]  /*09f0*/  FFMA R24, R24, R27, R29 ;  /* 0x0000001b18187223 */ /* 0x000fe2000000001d */
[----:B------:R-:W-:Y:S06]  /*0a00*/  BRA.U UP0, `(.L_x_7) ;  /* 0xfffffff500e07547 */ /* 0x000fec000b83ffff */
[----:B------:R-:W0:Y:S01]  /*0a10*/  LDC.64 R2, c[0x0][0x390] ;  /* 0x0000e400ff027b82 */ /* 0x000e220000000a00 */
[----:B------:R-:W-:-:S04]  /*0a20*/  IMAD R11, R11, 0x3e8, R0 ;  /* 0x000003e80b0b7824 */ /* 0x000fc800078e0200 */
[----:B0-----:R-:W-:-:S05]  /*0a30*/  IMAD.WIDE R2, R11, 0x4, R2 ;  /* 0x000000040b027825 */ /* 0x001fca00078e0202 */
[----:B------:R-:W-:Y:S01]  /*0a40*/  STG.E desc[UR6][R2.64], R24 ;  /* 0x0000001802007986 */ /* 0x000fe2000c101906 */
[----:B------:R-:W-:Y:S05]  /*0a50*/  EXIT ;  /* 0x000000000000794d */ /* 0x000fea0003800000 */
.L_x_8:
        /* <DEDUP_REMOVED lines=10> */
.L_x_11:


//--------------------- .nv.shared._Z9matmul_v2PfS_S_ --------------------------
	.section	.nv.shared._Z9matmul_v2PfS_S_,"aw",@nobits
	.sectionflags	@""
	.align	4
.nv.shared._Z9matmul_v2PfS_S_:
	.zero		1824


//--------------------- .nv.shared.reserved.0     --------------------------
	.section	.nv.shared.reserved.0,"aw",@nobits
	.weak		__nv_reservedSMEM_offset_0_alias
	.size		__nv_reservedSMEM_offset_0_alias, 0, 64
	.other		__nv_reservedSMEM_offset_0_alias,@"STO_CUDA_RESERVED_SHARED STV_DEFAULT"
__nv_reservedSMEM_offset_0_alias:
	.zero		0
	.zero		64


//--------------------- .nv.constant0._Z9matmul_v2PfS_S_ --------------------------
	.section	.nv.constant0._Z9matmul_v2PfS_S_,"a",@progbits
	.sectionflags	@""
	.align	4
.nv.constant0._Z9matmul_v2PfS_S_:
	.zero		920


//--------------------- .nv.constant0._Z9matmul_v1PfS_S_i --------------------------
	.section	.nv.constant0._Z9matmul_v1PfS_S_i,"a",@progbits
	.sectionflags	@""
	.align	4
.nv.constant0._Z9matmul_v1PfS_S_i:
	.zero		924


//--------------------- .nv.constant0._Z6matmulPfS_S_ --------------------------
	.section	.nv.constant0._Z6matmulPfS_S_,"a",@progbits
	.sectionflags	@""
	.align	4
.nv.constant0._Z6matmulPfS_S_:
	.zero		920


//--------------------- SYMBOLS --------------------------

	.type		.nv.reservedSmem.offset0,@object
	.size		.nv.reservedSmem.offset0,0x4
	.type		.nv.reservedSmem.cap,@object
	.size		.nv.reservedSmem.cap,0x4
